//
// Generated by NVIDIA NVVM Compiler
//
// Compiler Build ID: CL-36424714
// Cuda compilation tools, release 13.0, V13.0.88
// Based on NVVM 20.0.0
//

.version 9.0
.target sm_100
.address_size 64

	// .globl	_Z5POTF2Pdi
// _ZZ5POTF2PdiE17sharedLocalMatrix has been demoted
// _ZZ4TRSMPdiE17sharedLocalMatrix has been demoted

.visible .entry _Z5POTF2Pdi(
	.param .u64 .ptr .align 1 _Z5POTF2Pdi_param_0,
	.param .u32 _Z5POTF2Pdi_param_1
)
{
	.reg .pred 	%p<14>;
	.reg .b16 	%rs<16>;
	.reg .b32 	%r<80>;
	.reg .b64 	%rd<10>;
	.reg .b64 	%fd<209>;
	// demoted variable
	.shared .align 8 .b8 _ZZ5POTF2PdiE17sharedLocalMatrix[32768];
	ld.param.u64 	%rd2, [_Z5POTF2Pdi_param_0];
	ld.param.u32 	%r31, [_Z5POTF2Pdi_param_1];
	cvta.to.global.u64 	%rd3, %rd2;
	mov.u32 	%r1, %tid.x;
	shl.b32 	%r32, %r31, 10;
	cvt.s64.s32 	%rd4, %r32;
	cvt.s64.s32 	%rd5, %r31;
	add.s64 	%rd6, %rd4, %rd5;
	shl.b32 	%r33, %r1, 10;
	cvt.u64.u32 	%rd7, %r33;
	add.s64 	%rd8, %rd6, %rd7;
	shl.b64 	%rd9, %rd8, 3;
	add.s64 	%rd1, %rd3, %rd9;
	ld.global.f64 	%fd1, [%rd1];
	shl.b32 	%r34, %r1, 9;
	mov.u32 	%r35, _ZZ5POTF2PdiE17sharedLocalMatrix;
	add.s32 	%r2, %r35, %r34;
	st.shared.f64 	[%r2], %fd1;
	ld.global.f64 	%fd2, [%rd1+8];
	st.shared.f64 	[%r2+8], %fd2;
	ld.global.f64 	%fd3, [%rd1+16];
	st.shared.f64 	[%r2+16], %fd3;
	ld.global.f64 	%fd4, [%rd1+24];
	st.shared.f64 	[%r2+24], %fd4;
	ld.global.f64 	%fd5, [%rd1+32];
	add.s32 	%r4, %r2, 32;
	st.shared.f64 	[%r2+32], %fd5;
	ld.global.f64 	%fd6, [%rd1+40];
	st.shared.f64 	[%r2+40], %fd6;
	ld.global.f64 	%fd7, [%rd1+48];
	st.shared.f64 	[%r2+48], %fd7;
	ld.global.f64 	%fd8, [%rd1+56];
	st.shared.f64 	[%r2+56], %fd8;
	ld.global.f64 	%fd9, [%rd1+64];
	st.shared.f64 	[%r2+64], %fd9;
	ld.global.f64 	%fd10, [%rd1+72];
	st.shared.f64 	[%r2+72], %fd10;
	ld.global.f64 	%fd11, [%rd1+80];
	st.shared.f64 	[%r2+80], %fd11;
	ld.global.f64 	%fd12, [%rd1+88];
	st.shared.f64 	[%r2+88], %fd12;
	ld.global.f64 	%fd13, [%rd1+96];
	st.shared.f64 	[%r2+96], %fd13;
	ld.global.f64 	%fd14, [%rd1+104];
	st.shared.f64 	[%r2+104], %fd14;
	ld.global.f64 	%fd15, [%rd1+112];
	st.shared.f64 	[%r2+112], %fd15;
	ld.global.f64 	%fd16, [%rd1+120];
	st.shared.f64 	[%r2+120], %fd16;
	ld.global.f64 	%fd17, [%rd1+128];
	st.shared.f64 	[%r2+128], %fd17;
	ld.global.f64 	%fd18, [%rd1+136];
	st.shared.f64 	[%r2+136], %fd18;
	ld.global.f64 	%fd19, [%rd1+144];
	st.shared.f64 	[%r2+144], %fd19;
	ld.global.f64 	%fd20, [%rd1+152];
	st.shared.f64 	[%r2+152], %fd20;
	ld.global.f64 	%fd21, [%rd1+160];
	st.shared.f64 	[%r2+160], %fd21;
	ld.global.f64 	%fd22, [%rd1+168];
	st.shared.f64 	[%r2+168], %fd22;
	ld.global.f64 	%fd23, [%rd1+176];
	st.shared.f64 	[%r2+176], %fd23;
	ld.global.f64 	%fd24, [%rd1+184];
	st.shared.f64 	[%r2+184], %fd24;
	ld.global.f64 	%fd25, [%rd1+192];
	st.shared.f64 	[%r2+192], %fd25;
	ld.global.f64 	%fd26, [%rd1+200];
	st.shared.f64 	[%r2+200], %fd26;
	ld.global.f64 	%fd27, [%rd1+208];
	st.shared.f64 	[%r2+208], %fd27;
	ld.global.f64 	%fd28, [%rd1+216];
	st.shared.f64 	[%r2+216], %fd28;
	ld.global.f64 	%fd29, [%rd1+224];
	st.shared.f64 	[%r2+224], %fd29;
	ld.global.f64 	%fd30, [%rd1+232];
	st.shared.f64 	[%r2+232], %fd30;
	ld.global.f64 	%fd31, [%rd1+240];
	st.shared.f64 	[%r2+240], %fd31;
	ld.global.f64 	%fd32, [%rd1+248];
	st.shared.f64 	[%r2+248], %fd32;
	ld.global.f64 	%fd33, [%rd1+256];
	st.shared.f64 	[%r2+256], %fd33;
	ld.global.f64 	%fd34, [%rd1+264];
	st.shared.f64 	[%r2+264], %fd34;
	ld.global.f64 	%fd35, [%rd1+272];
	st.shared.f64 	[%r2+272], %fd35;
	ld.global.f64 	%fd36, [%rd1+280];
	st.shared.f64 	[%r2+280], %fd36;
	ld.global.f64 	%fd37, [%rd1+288];
	st.shared.f64 	[%r2+288], %fd37;
	ld.global.f64 	%fd38, [%rd1+296];
	st.shared.f64 	[%r2+296], %fd38;
	ld.global.f64 	%fd39, [%rd1+304];
	st.shared.f64 	[%r2+304], %fd39;
	ld.global.f64 	%fd40, [%rd1+312];
	st.shared.f64 	[%r2+312], %fd40;
	ld.global.f64 	%fd41, [%rd1+320];
	st.shared.f64 	[%r2+320], %fd41;
	ld.global.f64 	%fd42, [%rd1+328];
	st.shared.f64 	[%r2+328], %fd42;
	ld.global.f64 	%fd43, [%rd1+336];
	st.shared.f64 	[%r2+336], %fd43;
	ld.global.f64 	%fd44, [%rd1+344];
	st.shared.f64 	[%r2+344], %fd44;
	ld.global.f64 	%fd45, [%rd1+352];
	st.shared.f64 	[%r2+352], %fd45;
	ld.global.f64 	%fd46, [%rd1+360];
	st.shared.f64 	[%r2+360], %fd46;
	ld.global.f64 	%fd47, [%rd1+368];
	st.shared.f64 	[%r2+368], %fd47;
	ld.global.f64 	%fd48, [%rd1+376];
	st.shared.f64 	[%r2+376], %fd48;
	ld.global.f64 	%fd49, [%rd1+384];
	st.shared.f64 	[%r2+384], %fd49;
	ld.global.f64 	%fd50, [%rd1+392];
	st.shared.f64 	[%r2+392], %fd50;
	ld.global.f64 	%fd51, [%rd1+400];
	st.shared.f64 	[%r2+400], %fd51;
	ld.global.f64 	%fd52, [%rd1+408];
	st.shared.f64 	[%r2+408], %fd52;
	ld.global.f64 	%fd53, [%rd1+416];
	st.shared.f64 	[%r2+416], %fd53;
	ld.global.f64 	%fd54, [%rd1+424];
	st.shared.f64 	[%r2+424], %fd54;
	ld.global.f64 	%fd55, [%rd1+432];
	st.shared.f64 	[%r2+432], %fd55;
	ld.global.f64 	%fd56, [%rd1+440];
	st.shared.f64 	[%r2+440], %fd56;
	ld.global.f64 	%fd57, [%rd1+448];
	st.shared.f64 	[%r2+448], %fd57;
	ld.global.f64 	%fd58, [%rd1+456];
	st.shared.f64 	[%r2+456], %fd58;
	ld.global.f64 	%fd59, [%rd1+464];
	st.shared.f64 	[%r2+464], %fd59;
	ld.global.f64 	%fd60, [%rd1+472];
	st.shared.f64 	[%r2+472], %fd60;
	ld.global.f64 	%fd61, [%rd1+480];
	st.shared.f64 	[%r2+480], %fd61;
	ld.global.f64 	%fd62, [%rd1+488];
	st.shared.f64 	[%r2+488], %fd62;
	ld.global.f64 	%fd63, [%rd1+496];
	st.shared.f64 	[%r2+496], %fd63;
	ld.global.f64 	%fd64, [%rd1+504];
	st.shared.f64 	[%r2+504], %fd64;
	bar.sync 	0;
	shl.b32 	%r36, %r1, 3;
	add.s32 	%r3, %r2, %r36;
	mov.b32 	%r72, 0;
	mov.b16 	%rs14, 0;
	mov.u16 	%rs15, %rs14;
$L__BB0_1:
	max.u32 	%r6, %r72, 62;
	sub.s32 	%r7, %r6, %r72;
	add.s32 	%r8, %r7, 1;
	setp.ne.s32 	%p1, %r1, %r72;
	@%p1 bra 	$L__BB0_3;
	ld.shared.f64 	%fd65, [%r3];
	sqrt.rn.f64 	%fd66, %fd65;
	st.shared.f64 	[%r3], %fd66;
$L__BB0_3:
	setp.gt.u32 	%p2, %r1, 63;
	bar.sync 	0;
	setp.le.u32 	%p3, %r1, %r72;
	or.pred  	%p4, %p3, %p2;
	@%p4 bra 	$L__BB0_16;
	shl.b32 	%r9, %r72, 3;
	add.s32 	%r10, %r2, %r9;
	ld.shared.f64 	%fd67, [%r10];
	shl.b32 	%r38, %r72, 6;
	mul.lo.s32 	%r11, %r72, 520;
	add.s32 	%r40, %r35, %r11;
	ld.shared.f64 	%fd68, [%r40];
	div.rn.f64 	%fd69, %fd67, %fd68;
	st.shared.f64 	[%r10], %fd69;
	add.s32 	%r41, %r38, %r1;
	shl.b32 	%r42, %r41, 3;
	add.s32 	%r43, %r35, %r42;
	st.shared.f64 	[%r43], %fd69;
	bar.sync 	0;
	setp.eq.s32 	%p5, %r72, 63;
	@%p5 bra 	$L__BB0_16;
	setp.lt.u32 	%p6, %r7, 7;
	mov.u32 	%r77, %r72;
	@%p6 bra 	$L__BB0_8;
	and.b32  	%r44, %r8, -8;
	neg.s32 	%r75, %r44;
	add.s32 	%r74, %r40, 2048;
	add.s32 	%r73, %r4, %r9;
	mov.u32 	%r77, %r72;
$L__BB0_7:
	.pragma "nounroll";
	ld.shared.f64 	%fd70, [%r10];
	ld.shared.f64 	%fd71, [%r74+-1536];
	mul.f64 	%fd72, %fd70, %fd71;
	ld.shared.f64 	%fd73, [%r73+-24];
	sub.f64 	%fd74, %fd73, %fd72;
	st.shared.f64 	[%r73+-24], %fd74;
	ld.shared.f64 	%fd75, [%r10];
	ld.shared.f64 	%fd76, [%r74+-1024];
	mul.f64 	%fd77, %fd75, %fd76;
	ld.shared.f64 	%fd78, [%r73+-16];
	sub.f64 	%fd79, %fd78, %fd77;
	st.shared.f64 	[%r73+-16], %fd79;
	ld.shared.f64 	%fd80, [%r10];
	ld.shared.f64 	%fd81, [%r74+-512];
	mul.f64 	%fd82, %fd80, %fd81;
	ld.shared.f64 	%fd83, [%r73+-8];
	sub.f64 	%fd84, %fd83, %fd82;
	st.shared.f64 	[%r73+-8], %fd84;
	ld.shared.f64 	%fd85, [%r10];
	ld.shared.f64 	%fd86, [%r74];
	mul.f64 	%fd87, %fd85, %fd86;
	ld.shared.f64 	%fd88, [%r73];
	sub.f64 	%fd89, %fd88, %fd87;
	st.shared.f64 	[%r73], %fd89;
	ld.shared.f64 	%fd90, [%r10];
	ld.shared.f64 	%fd91, [%r74+512];
	mul.f64 	%fd92, %fd90, %fd91;
	ld.shared.f64 	%fd93, [%r73+8];
	sub.f64 	%fd94, %fd93, %fd92;
	st.shared.f64 	[%r73+8], %fd94;
	ld.shared.f64 	%fd95, [%r10];
	ld.shared.f64 	%fd96, [%r74+1024];
	mul.f64 	%fd97, %fd95, %fd96;
	ld.shared.f64 	%fd98, [%r73+16];
	sub.f64 	%fd99, %fd98, %fd97;
	st.shared.f64 	[%r73+16], %fd99;
	ld.shared.f64 	%fd100, [%r10];
	ld.shared.f64 	%fd101, [%r74+1536];
	mul.f64 	%fd102, %fd100, %fd101;
	ld.shared.f64 	%fd103, [%r73+24];
	sub.f64 	%fd104, %fd103, %fd102;
	st.shared.f64 	[%r73+24], %fd104;
	add.s32 	%r77, %r77, 8;
	ld.shared.f64 	%fd105, [%r10];
	ld.shared.f64 	%fd106, [%r74+2048];
	mul.f64 	%fd107, %fd105, %fd106;
	ld.shared.f64 	%fd108, [%r73+32];
	sub.f64 	%fd109, %fd108, %fd107;
	st.shared.f64 	[%r73+32], %fd109;
	add.s32 	%r75, %r75, 8;
	add.s32 	%r74, %r74, 4096;
	add.s32 	%r73, %r73, 64;
	setp.ne.s32 	%p7, %r75, 0;
	@%p7 bra 	$L__BB0_7;
$L__BB0_8:
	and.b32  	%r47, %r8, 7;
	setp.eq.s32 	%p8, %r47, 0;
	@%p8 bra 	$L__BB0_16;
	cvt.u16.u32 	%rs8, %r6;
	sub.s16 	%rs9, %rs8, %rs15;
	add.s16 	%rs10, %rs9, 1;
	cvt.u32.u16 	%r48, %rs10;
	and.b32  	%r24, %r48, 7;
	add.s32 	%r49, %r24, -1;
	setp.lt.u32 	%p9, %r49, 3;
	@%p9 bra 	$L__BB0_11;
	shl.b32 	%r50, %r77, 6;
	ld.shared.f64 	%fd110, [%r10];
	add.s32 	%r51, %r50, %r72;
	shl.b32 	%r52, %r51, 3;
	add.s32 	%r54, %r52, %r35;
	ld.shared.f64 	%fd111, [%r54+512];
	mul.f64 	%fd112, %fd110, %fd111;
	shl.b32 	%r55, %r77, 3;
	add.s32 	%r56, %r2, %r55;
	ld.shared.f64 	%fd113, [%r56+8];
	sub.f64 	%fd114, %fd113, %fd112;
	st.shared.f64 	[%r56+8], %fd114;
	ld.shared.f64 	%fd115, [%r10];
	ld.shared.f64 	%fd116, [%r54+1024];
	mul.f64 	%fd117, %fd115, %fd116;
	ld.shared.f64 	%fd118, [%r56+16];
	sub.f64 	%fd119, %fd118, %fd117;
	st.shared.f64 	[%r56+16], %fd119;
	ld.shared.f64 	%fd120, [%r10];
	ld.shared.f64 	%fd121, [%r54+1536];
	mul.f64 	%fd122, %fd120, %fd121;
	ld.shared.f64 	%fd123, [%r56+24];
	sub.f64 	%fd124, %fd123, %fd122;
	st.shared.f64 	[%r56+24], %fd124;
	add.s32 	%r77, %r77, 4;
	ld.shared.f64 	%fd125, [%r10];
	ld.shared.f64 	%fd126, [%r54+2048];
	mul.f64 	%fd127, %fd125, %fd126;
	ld.shared.f64 	%fd128, [%r56+32];
	sub.f64 	%fd129, %fd128, %fd127;
	st.shared.f64 	[%r56+32], %fd129;
$L__BB0_11:
	and.b32  	%r57, %r24, 3;
	setp.eq.s32 	%p10, %r57, 0;
	@%p10 bra 	$L__BB0_16;
	sub.s16 	%rs3, %rs8, %rs14;
	and.b16  	%rs12, %rs3, 3;
	setp.eq.s16 	%p11, %rs12, 0;
	@%p11 bra 	$L__BB0_14;
	shl.b32 	%r58, %r77, 6;
	ld.shared.f64 	%fd130, [%r10];
	add.s32 	%r59, %r58, %r72;
	shl.b32 	%r60, %r59, 3;
	add.s32 	%r62, %r60, %r35;
	ld.shared.f64 	%fd131, [%r62+512];
	mul.f64 	%fd132, %fd130, %fd131;
	shl.b32 	%r63, %r77, 3;
	add.s32 	%r64, %r2, %r63;
	ld.shared.f64 	%fd133, [%r64+8];
	sub.f64 	%fd134, %fd133, %fd132;
	st.shared.f64 	[%r64+8], %fd134;
	add.s32 	%r77, %r77, 2;
	ld.shared.f64 	%fd135, [%r10];
	ld.shared.f64 	%fd136, [%r62+1024];
	mul.f64 	%fd137, %fd135, %fd136;
	ld.shared.f64 	%fd138, [%r64+16];
	sub.f64 	%fd139, %fd138, %fd137;
	st.shared.f64 	[%r64+16], %fd139;
$L__BB0_14:
	and.b16  	%rs13, %rs3, 1;
	setp.eq.b16 	%p12, %rs13, 1;
	@%p12 bra 	$L__BB0_16;
	shl.b32 	%r65, %r77, 6;
	ld.shared.f64 	%fd140, [%r10];
	add.s32 	%r66, %r65, %r72;
	shl.b32 	%r67, %r66, 3;
	add.s32 	%r69, %r67, %r35;
	ld.shared.f64 	%fd141, [%r69+512];
	mul.f64 	%fd142, %fd140, %fd141;
	shl.b32 	%r70, %r77, 3;
	add.s32 	%r71, %r2, %r70;
	ld.shared.f64 	%fd143, [%r71+8];
	sub.f64 	%fd144, %fd143, %fd142;
	st.shared.f64 	[%r71+8], %fd144;
$L__BB0_16:
	bar.sync 	0;
	add.s32 	%r72, %r72, 1;
	setp.ne.s32 	%p13, %r72, 64;
	add.s16 	%rs15, %rs15, 1;
	add.s16 	%rs14, %rs14, 1;
	@%p13 bra 	$L__BB0_1;
	bar.sync 	0;
	ld.shared.f64 	%fd145, [%r2];
	st.global.f64 	[%rd1], %fd145;
	ld.shared.f64 	%fd146, [%r2+8];
	st.global.f64 	[%rd1+8], %fd146;
	ld.shared.f64 	%fd147, [%r2+16];
	st.global.f64 	[%rd1+16], %fd147;
	ld.shared.f64 	%fd148, [%r2+24];
	st.global.f64 	[%rd1+24], %fd148;
	ld.shared.f64 	%fd149, [%r2+32];
	st.global.f64 	[%rd1+32], %fd149;
	ld.shared.f64 	%fd150, [%r2+40];
	st.global.f64 	[%rd1+40], %fd150;
	ld.shared.f64 	%fd151, [%r2+48];
	st.global.f64 	[%rd1+48], %fd151;
	ld.shared.f64 	%fd152, [%r2+56];
	st.global.f64 	[%rd1+56], %fd152;
	ld.shared.f64 	%fd153, [%r2+64];
	st.global.f64 	[%rd1+64], %fd153;
	ld.shared.f64 	%fd154, [%r2+72];
	st.global.f64 	[%rd1+72], %fd154;
	ld.shared.f64 	%fd155, [%r2+80];
	st.global.f64 	[%rd1+80], %fd155;
	ld.shared.f64 	%fd156, [%r2+88];
	st.global.f64 	[%rd1+88], %fd156;
	ld.shared.f64 	%fd157, [%r2+96];
	st.global.f64 	[%rd1+96], %fd157;
	ld.shared.f64 	%fd158, [%r2+104];
	st.global.f64 	[%rd1+104], %fd158;
	ld.shared.f64 	%fd159, [%r2+112];
	st.global.f64 	[%rd1+112], %fd159;
	ld.shared.f64 	%fd160, [%r2+120];
	st.global.f64 	[%rd1+120], %fd160;
	ld.shared.f64 	%fd161, [%r2+128];
	st.global.f64 	[%rd1+128], %fd161;
	ld.shared.f64 	%fd162, [%r2+136];
	st.global.f64 	[%rd1+136], %fd162;
	ld.shared.f64 	%fd163, [%r2+144];
	st.global.f64 	[%rd1+144], %fd163;
	ld.shared.f64 	%fd164, [%r2+152];
	st.global.f64 	[%rd1+152], %fd164;
	ld.shared.f64 	%fd165, [%r2+160];
	st.global.f64 	[%rd1+160], %fd165;
	ld.shared.f64 	%fd166, [%r2+168];
	st.global.f64 	[%rd1+168], %fd166;
	ld.shared.f64 	%fd167, [%r2+176];
	st.global.f64 	[%rd1+176], %fd167;
	ld.shared.f64 	%fd168, [%r2+184];
	st.global.f64 	[%rd1+184], %fd168;
	ld.shared.f64 	%fd169, [%r2+192];
	st.global.f64 	[%rd1+192], %fd169;
	ld.shared.f64 	%fd170, [%r2+200];
	st.global.f64 	[%rd1+200], %fd170;
	ld.shared.f64 	%fd171, [%r2+208];
	st.global.f64 	[%rd1+208], %fd171;
	ld.shared.f64 	%fd172, [%r2+216];
	st.global.f64 	[%rd1+216], %fd172;
	ld.shared.f64 	%fd173, [%r2+224];
	st.global.f64 	[%rd1+224], %fd173;
	ld.shared.f64 	%fd174, [%r2+232];
	st.global.f64 	[%rd1+232], %fd174;
	ld.shared.f64 	%fd175, [%r2+240];
	st.global.f64 	[%rd1+240], %fd175;
	ld.shared.f64 	%fd176, [%r2+248];
	st.global.f64 	[%rd1+248], %fd176;
	ld.shared.f64 	%fd177, [%r2+256];
	st.global.f64 	[%rd1+256], %fd177;
	ld.shared.f64 	%fd178, [%r2+264];
	st.global.f64 	[%rd1+264], %fd178;
	ld.shared.f64 	%fd179, [%r2+272];
	st.global.f64 	[%rd1+272], %fd179;
	ld.shared.f64 	%fd180, [%r2+280];
	st.global.f64 	[%rd1+280], %fd180;
	ld.shared.f64 	%fd181, [%r2+288];
	st.global.f64 	[%rd1+288], %fd181;
	ld.shared.f64 	%fd182, [%r2+296];
	st.global.f64 	[%rd1+296], %fd182;
	ld.shared.f64 	%fd183, [%r2+304];
	st.global.f64 	[%rd1+304], %fd183;
	ld.shared.f64 	%fd184, [%r2+312];
	st.global.f64 	[%rd1+312], %fd184;
	ld.shared.f64 	%fd185, [%r2+320];
	st.global.f64 	[%rd1+320], %fd185;
	ld.shared.f64 	%fd186, [%r2+328];
	st.global.f64 	[%rd1+328], %fd186;
	ld.shared.f64 	%fd187, [%r2+336];
	st.global.f64 	[%rd1+336], %fd187;
	ld.shared.f64 	%fd188, [%r2+344];
	st.global.f64 	[%rd1+344], %fd188;
	ld.shared.f64 	%fd189, [%r2+352];
	st.global.f64 	[%rd1+352], %fd189;
	ld.shared.f64 	%fd190, [%r2+360];
	st.global.f64 	[%rd1+360], %fd190;
	ld.shared.f64 	%fd191, [%r2+368];
	st.global.f64 	[%rd1+368], %fd191;
	ld.shared.f64 	%fd192, [%r2+376];
	st.global.f64 	[%rd1+376], %fd192;
	ld.shared.f64 	%fd193, [%r2+384];
	st.global.f64 	[%rd1+384], %fd193;
	ld.shared.f64 	%fd194, [%r2+392];
	st.global.f64 	[%rd1+392], %fd194;
	ld.shared.f64 	%fd195, [%r2+400];
	st.global.f64 	[%rd1+400], %fd195;
	ld.shared.f64 	%fd196, [%r2+408];
	st.global.f64 	[%rd1+408], %fd196;
	ld.shared.f64 	%fd197, [%r2+416];
	st.global.f64 	[%rd1+416], %fd197;
	ld.shared.f64 	%fd198, [%r2+424];
	st.global.f64 	[%rd1+424], %fd198;
	ld.shared.f64 	%fd199, [%r2+432];
	st.global.f64 	[%rd1+432], %fd199;
	ld.shared.f64 	%fd200, [%r2+440];
	st.global.f64 	[%rd1+440], %fd200;
	ld.shared.f64 	%fd201, [%r2+448];
	st.global.f64 	[%rd1+448], %fd201;
	ld.shared.f64 	%fd202, [%r2+456];
	st.global.f64 	[%rd1+456], %fd202;
	ld.shared.f64 	%fd203, [%r2+464];
	st.global.f64 	[%rd1+464], %fd203;
	ld.shared.f64 	%fd204, [%r2+472];
	st.global.f64 	[%rd1+472], %fd204;
	ld.shared.f64 	%fd205, [%r2+480];
	st.global.f64 	[%rd1+480], %fd205;
	ld.shared.f64 	%fd206, [%r2+488];
	st.global.f64 	[%rd1+488], %fd206;
	ld.shared.f64 	%fd207, [%r2+496];
	st.global.f64 	[%rd1+496], %fd207;
	ld.shared.f64 	%fd208, [%r2+504];
	st.global.f64 	[%rd1+504], %fd208;
	bar.sync 	0;
	ret;

}
	// .globl	_Z4TRSMPdi
.visible .entry _Z4TRSMPdi(
	.param .u64 .ptr .align 1 _Z4TRSMPdi_param_0,
	.param .u32 _Z4TRSMPdi_param_1
)
{
	.reg .pred 	%p<15>;
	.reg .b16 	%rs<9>;
	.reg .b32 	%r<85>;
	.reg .b64 	%rd<22>;
	.reg .b64 	%fd<184>;
	// demoted variable
	.shared .align 8 .b8 _ZZ4TRSMPdiE17sharedLocalMatrix[32768];
	ld.param.u64 	%rd3, [_Z4TRSMPdi_param_0];
	ld.param.u32 	%r30, [_Z4TRSMPdi_param_1];
	cvta.to.global.u64 	%rd4, %rd3;
	mov.u32 	%r1, %tid.x;
	mov.u32 	%r31, %ctaid.x;
	mov.u32 	%r2, %ntid.x;
	mad.lo.s32 	%r77, %r31, %r2, %r1;
	shl.b32 	%r32, %r30, 10;
	cvt.s64.s32 	%rd5, %r32;
	cvt.s64.s32 	%rd6, %r30;
	add.s64 	%rd7, %rd5, %rd6;
	shl.b64 	%rd8, %rd7, 3;
	add.s64 	%rd1, %rd4, %rd8;
	setp.gt.u32 	%p1, %r1, 63;
	@%p1 bra 	$L__BB1_2;
	shl.b32 	%r33, %r1, 10;
	mul.wide.u32 	%rd9, %r33, 8;
	add.s64 	%rd10, %rd1, %rd9;
	ld.global.f64 	%fd15, [%rd10];
	shl.b32 	%r34, %r1, 9;
	mov.u32 	%r35, _ZZ4TRSMPdiE17sharedLocalMatrix;
	add.s32 	%r36, %r35, %r34;
	st.shared.f64 	[%r36], %fd15;
	ld.global.f64 	%fd16, [%rd10+8];
	st.shared.f64 	[%r36+8], %fd16;
	ld.global.f64 	%fd17, [%rd10+16];
	st.shared.f64 	[%r36+16], %fd17;
	ld.global.f64 	%fd18, [%rd10+24];
	st.shared.f64 	[%r36+24], %fd18;
	ld.global.f64 	%fd19, [%rd10+32];
	st.shared.f64 	[%r36+32], %fd19;
	ld.global.f64 	%fd20, [%rd10+40];
	st.shared.f64 	[%r36+40], %fd20;
	ld.global.f64 	%fd21, [%rd10+48];
	st.shared.f64 	[%r36+48], %fd21;
	ld.global.f64 	%fd22, [%rd10+56];
	st.shared.f64 	[%r36+56], %fd22;
	ld.global.f64 	%fd23, [%rd10+64];
	st.shared.f64 	[%r36+64], %fd23;
	ld.global.f64 	%fd24, [%rd10+72];
	st.shared.f64 	[%r36+72], %fd24;
	ld.global.f64 	%fd25, [%rd10+80];
	st.shared.f64 	[%r36+80], %fd25;
	ld.global.f64 	%fd26, [%rd10+88];
	st.shared.f64 	[%r36+88], %fd26;
	ld.global.f64 	%fd27, [%rd10+96];
	st.shared.f64 	[%r36+96], %fd27;
	ld.global.f64 	%fd28, [%rd10+104];
	st.shared.f64 	[%r36+104], %fd28;
	ld.global.f64 	%fd29, [%rd10+112];
	st.shared.f64 	[%r36+112], %fd29;
	ld.global.f64 	%fd30, [%rd10+120];
	st.shared.f64 	[%r36+120], %fd30;
	ld.global.f64 	%fd31, [%rd10+128];
	st.shared.f64 	[%r36+128], %fd31;
	ld.global.f64 	%fd32, [%rd10+136];
	st.shared.f64 	[%r36+136], %fd32;
	ld.global.f64 	%fd33, [%rd10+144];
	st.shared.f64 	[%r36+144], %fd33;
	ld.global.f64 	%fd34, [%rd10+152];
	st.shared.f64 	[%r36+152], %fd34;
	ld.global.f64 	%fd35, [%rd10+160];
	st.shared.f64 	[%r36+160], %fd35;
	ld.global.f64 	%fd36, [%rd10+168];
	st.shared.f64 	[%r36+168], %fd36;
	ld.global.f64 	%fd37, [%rd10+176];
	st.shared.f64 	[%r36+176], %fd37;
	ld.global.f64 	%fd38, [%rd10+184];
	st.shared.f64 	[%r36+184], %fd38;
	ld.global.f64 	%fd39, [%rd10+192];
	st.shared.f64 	[%r36+192], %fd39;
	ld.global.f64 	%fd40, [%rd10+200];
	st.shared.f64 	[%r36+200], %fd40;
	ld.global.f64 	%fd41, [%rd10+208];
	st.shared.f64 	[%r36+208], %fd41;
	ld.global.f64 	%fd42, [%rd10+216];
	st.shared.f64 	[%r36+216], %fd42;
	ld.global.f64 	%fd43, [%rd10+224];
	st.shared.f64 	[%r36+224], %fd43;
	ld.global.f64 	%fd44, [%rd10+232];
	st.shared.f64 	[%r36+232], %fd44;
	ld.global.f64 	%fd45, [%rd10+240];
	st.shared.f64 	[%r36+240], %fd45;
	ld.global.f64 	%fd46, [%rd10+248];
	st.shared.f64 	[%r36+248], %fd46;
	ld.global.f64 	%fd47, [%rd10+256];
	st.shared.f64 	[%r36+256], %fd47;
	ld.global.f64 	%fd48, [%rd10+264];
	st.shared.f64 	[%r36+264], %fd48;
	ld.global.f64 	%fd49, [%rd10+272];
	st.shared.f64 	[%r36+272], %fd49;
	ld.global.f64 	%fd50, [%rd10+280];
	st.shared.f64 	[%r36+280], %fd50;
	ld.global.f64 	%fd51, [%rd10+288];
	st.shared.f64 	[%r36+288], %fd51;
	ld.global.f64 	%fd52, [%rd10+296];
	st.shared.f64 	[%r36+296], %fd52;
	ld.global.f64 	%fd53, [%rd10+304];
	st.shared.f64 	[%r36+304], %fd53;
	ld.global.f64 	%fd54, [%rd10+312];
	st.shared.f64 	[%r36+312], %fd54;
	ld.global.f64 	%fd55, [%rd10+320];
	st.shared.f64 	[%r36+320], %fd55;
	ld.global.f64 	%fd56, [%rd10+328];
	st.shared.f64 	[%r36+328], %fd56;
	ld.global.f64 	%fd57, [%rd10+336];
	st.shared.f64 	[%r36+336], %fd57;
	ld.global.f64 	%fd58, [%rd10+344];
	st.shared.f64 	[%r36+344], %fd58;
	ld.global.f64 	%fd59, [%rd10+352];
	st.shared.f64 	[%r36+352], %fd59;
	ld.global.f64 	%fd60, [%rd10+360];
	st.shared.f64 	[%r36+360], %fd60;
	ld.global.f64 	%fd61, [%rd10+368];
	st.shared.f64 	[%r36+368], %fd61;
	ld.global.f64 	%fd62, [%rd10+376];
	st.shared.f64 	[%r36+376], %fd62;
	ld.global.f64 	%fd63, [%rd10+384];
	st.shared.f64 	[%r36+384], %fd63;
	ld.global.f64 	%fd64, [%rd10+392];
	st.shared.f64 	[%r36+392], %fd64;
	ld.global.f64 	%fd65, [%rd10+400];
	st.shared.f64 	[%r36+400], %fd65;
	ld.global.f64 	%fd66, [%rd10+408];
	st.shared.f64 	[%r36+408], %fd66;
	ld.global.f64 	%fd67, [%rd10+416];
	st.shared.f64 	[%r36+416], %fd67;
	ld.global.f64 	%fd68, [%rd10+424];
	st.shared.f64 	[%r36+424], %fd68;
	ld.global.f64 	%fd69, [%rd10+432];
	st.shared.f64 	[%r36+432], %fd69;
	ld.global.f64 	%fd70, [%rd10+440];
	st.shared.f64 	[%r36+440], %fd70;
	ld.global.f64 	%fd71, [%rd10+448];
	st.shared.f64 	[%r36+448], %fd71;
	ld.global.f64 	%fd72, [%rd10+456];
	st.shared.f64 	[%r36+456], %fd72;
	ld.global.f64 	%fd73, [%rd10+464];
	st.shared.f64 	[%r36+464], %fd73;
	ld.global.f64 	%fd74, [%rd10+472];
	st.shared.f64 	[%r36+472], %fd74;
	ld.global.f64 	%fd75, [%rd10+480];
	st.shared.f64 	[%r36+480], %fd75;
	ld.global.f64 	%fd76, [%rd10+488];
	st.shared.f64 	[%r36+488], %fd76;
	ld.global.f64 	%fd77, [%rd10+496];
	st.shared.f64 	[%r36+496], %fd77;
	ld.global.f64 	%fd78, [%rd10+504];
	st.shared.f64 	[%r36+504], %fd78;
$L__BB1_2:
	bar.sync 	0;
	sub.s32 	%r4, 960, %r30;
	setp.ge.s32 	%p2, %r77, %r4;
	@%p2 bra 	$L__BB1_21;
	mov.u32 	%r37, %nctaid.x;
	mul.lo.s32 	%r5, %r2, %r37;
$L__BB1_4:
	add.s32 	%r7, %r77, 64;
	shl.b32 	%r8, %r7, 10;
	shl.b32 	%r9, %r77, 10;
	mov.b32 	%r78, 0;
	mov.b16 	%rs7, 0;
	mov.u16 	%rs8, %rs7;
$L__BB1_5:
	setp.eq.s32 	%p3, %r78, 0;
	mov.f64 	%fd183, 0d0000000000000000;
	@%p3 bra 	$L__BB1_19;
	setp.lt.u32 	%p4, %r78, 16;
	mov.f64 	%fd183, 0d0000000000000000;
	mov.b32 	%r83, 0;
	@%p4 bra 	$L__BB1_9;
	and.b32  	%r83, %r78, 2147483632;
	and.b32  	%r40, %r78, -16;
	neg.s32 	%r81, %r40;
	shl.b32 	%r41, %r78, 3;
	mov.u32 	%r42, _ZZ4TRSMPdiE17sharedLocalMatrix;
	add.s32 	%r43, %r42, %r41;
	add.s32 	%r79, %r43, 4096;
	mov.f64 	%fd183, 0d0000000000000000;
	mov.u32 	%r80, %r9;
$L__BB1_8:
	.pragma "nounroll";
	add.s32 	%r44, %r80, 65536;
	mul.wide.s32 	%rd11, %r44, 8;
	add.s64 	%rd12, %rd1, %rd11;
	ld.global.f64 	%fd83, [%rd12];
	ld.shared.f64 	%fd84, [%r79+-4096];
	fma.rn.f64 	%fd85, %fd83, %fd84, %fd183;
	ld.global.f64 	%fd86, [%rd12+8];
	ld.shared.f64 	%fd87, [%r79+-3584];
	fma.rn.f64 	%fd88, %fd86, %fd87, %fd85;
	ld.global.f64 	%fd89, [%rd12+16];
	ld.shared.f64 	%fd90, [%r79+-3072];
	fma.rn.f64 	%fd91, %fd89, %fd90, %fd88;
	ld.global.f64 	%fd92, [%rd12+24];
	ld.shared.f64 	%fd93, [%r79+-2560];
	fma.rn.f64 	%fd94, %fd92, %fd93, %fd91;
	ld.global.f64 	%fd95, [%rd12+32];
	ld.shared.f64 	%fd96, [%r79+-2048];
	fma.rn.f64 	%fd97, %fd95, %fd96, %fd94;
	ld.global.f64 	%fd98, [%rd12+40];
	ld.shared.f64 	%fd99, [%r79+-1536];
	fma.rn.f64 	%fd100, %fd98, %fd99, %fd97;
	ld.global.f64 	%fd101, [%rd12+48];
	ld.shared.f64 	%fd102, [%r79+-1024];
	fma.rn.f64 	%fd103, %fd101, %fd102, %fd100;
	ld.global.f64 	%fd104, [%rd12+56];
	ld.shared.f64 	%fd105, [%r79+-512];
	fma.rn.f64 	%fd106, %fd104, %fd105, %fd103;
	ld.global.f64 	%fd107, [%rd12+64];
	ld.shared.f64 	%fd108, [%r79];
	fma.rn.f64 	%fd109, %fd107, %fd108, %fd106;
	ld.global.f64 	%fd110, [%rd12+72];
	ld.shared.f64 	%fd111, [%r79+512];
	fma.rn.f64 	%fd112, %fd110, %fd111, %fd109;
	ld.global.f64 	%fd113, [%rd12+80];
	ld.shared.f64 	%fd114, [%r79+1024];
	fma.rn.f64 	%fd115, %fd113, %fd114, %fd112;
	ld.global.f64 	%fd116, [%rd12+88];
	ld.shared.f64 	%fd117, [%r79+1536];
	fma.rn.f64 	%fd118, %fd116, %fd117, %fd115;
	ld.global.f64 	%fd119, [%rd12+96];
	ld.shared.f64 	%fd120, [%r79+2048];
	fma.rn.f64 	%fd121, %fd119, %fd120, %fd118;
	ld.global.f64 	%fd122, [%rd12+104];
	ld.shared.f64 	%fd123, [%r79+2560];
	fma.rn.f64 	%fd124, %fd122, %fd123, %fd121;
	ld.global.f64 	%fd125, [%rd12+112];
	ld.shared.f64 	%fd126, [%r79+3072];
	fma.rn.f64 	%fd127, %fd125, %fd126, %fd124;
	ld.global.f64 	%fd128, [%rd12+120];
	ld.shared.f64 	%fd129, [%r79+3584];
	fma.rn.f64 	%fd183, %fd128, %fd129, %fd127;
	add.s32 	%r81, %r81, 16;
	add.s32 	%r80, %r80, 16;
	add.s32 	%r79, %r79, 8192;
	setp.ne.s32 	%p5, %r81, 0;
	@%p5 bra 	$L__BB1_8;
$L__BB1_9:
	and.b32  	%r45, %r78, 15;
	setp.eq.s32 	%p6, %r45, 0;
	@%p6 bra 	$L__BB1_19;
	cvt.u32.u16 	%r46, %rs8;
	and.b32  	%r21, %r46, 15;
	add.s32 	%r47, %r21, -1;
	setp.lt.u32 	%p7, %r47, 7;
	@%p7 bra 	$L__BB1_12;
	add.s32 	%r48, %r8, %r83;
	mul.wide.s32 	%rd13, %r48, 8;
	add.s64 	%rd14, %rd1, %rd13;
	ld.global.f64 	%fd131, [%rd14];
	shl.b32 	%r49, %r83, 6;
	add.s32 	%r50, %r49, %r78;
	shl.b32 	%r51, %r50, 3;
	mov.u32 	%r52, _ZZ4TRSMPdiE17sharedLocalMatrix;
	add.s32 	%r53, %r52, %r51;
	ld.shared.f64 	%fd132, [%r53];
	fma.rn.f64 	%fd133, %fd131, %fd132, %fd183;
	ld.global.f64 	%fd134, [%rd14+8];
	ld.shared.f64 	%fd135, [%r53+512];
	fma.rn.f64 	%fd136, %fd134, %fd135, %fd133;
	ld.global.f64 	%fd137, [%rd14+16];
	ld.shared.f64 	%fd138, [%r53+1024];
	fma.rn.f64 	%fd139, %fd137, %fd138, %fd136;
	ld.global.f64 	%fd140, [%rd14+24];
	ld.shared.f64 	%fd141, [%r53+1536];
	fma.rn.f64 	%fd142, %fd140, %fd141, %fd139;
	ld.global.f64 	%fd143, [%rd14+32];
	ld.shared.f64 	%fd144, [%r53+2048];
	fma.rn.f64 	%fd145, %fd143, %fd144, %fd142;
	ld.global.f64 	%fd146, [%rd14+40];
	ld.shared.f64 	%fd147, [%r53+2560];
	fma.rn.f64 	%fd148, %fd146, %fd147, %fd145;
	ld.global.f64 	%fd149, [%rd14+48];
	ld.shared.f64 	%fd150, [%r53+3072];
	fma.rn.f64 	%fd151, %fd149, %fd150, %fd148;
	ld.global.f64 	%fd152, [%rd14+56];
	ld.shared.f64 	%fd153, [%r53+3584];
	fma.rn.f64 	%fd183, %fd152, %fd153, %fd151;
	add.s32 	%r83, %r83, 8;
$L__BB1_12:
	and.b32  	%r54, %r21, 7;
	setp.eq.s32 	%p8, %r54, 0;
	@%p8 bra 	$L__BB1_19;
	cvt.u32.u16 	%r55, %rs7;
	and.b32  	%r56, %r55, 7;
	and.b32  	%r24, %r55, 3;
	add.s32 	%r57, %r56, -1;
	setp.lt.u32 	%p9, %r57, 3;
	@%p9 bra 	$L__BB1_15;
	add.s32 	%r58, %r8, %r83;
	mul.wide.s32 	%rd15, %r58, 8;
	add.s64 	%rd16, %rd1, %rd15;
	ld.global.f64 	%fd155, [%rd16];
	shl.b32 	%r59, %r83, 6;
	add.s32 	%r60, %r59, %r78;
	shl.b32 	%r61, %r60, 3;
	mov.u32 	%r62, _ZZ4TRSMPdiE17sharedLocalMatrix;
	add.s32 	%r63, %r62, %r61;
	ld.shared.f64 	%fd156, [%r63];
	fma.rn.f64 	%fd157, %fd155, %fd156, %fd183;
	ld.global.f64 	%fd158, [%rd16+8];
	ld.shared.f64 	%fd159, [%r63+512];
	fma.rn.f64 	%fd160, %fd158, %fd159, %fd157;
	ld.global.f64 	%fd161, [%rd16+16];
	ld.shared.f64 	%fd162, [%r63+1024];
	fma.rn.f64 	%fd163, %fd161, %fd162, %fd160;
	ld.global.f64 	%fd164, [%rd16+24];
	ld.shared.f64 	%fd165, [%r63+1536];
	fma.rn.f64 	%fd183, %fd164, %fd165, %fd163;
	add.s32 	%r83, %r83, 4;
$L__BB1_15:
	setp.eq.s32 	%p10, %r24, 0;
	@%p10 bra 	$L__BB1_19;
	add.s32 	%r64, %r8, %r83;
	mul.wide.s32 	%rd17, %r64, 8;
	add.s64 	%rd2, %rd1, %rd17;
	ld.global.f64 	%fd166, [%rd2];
	shl.b32 	%r65, %r83, 6;
	add.s32 	%r66, %r65, %r78;
	shl.b32 	%r67, %r66, 3;
	mov.u32 	%r68, _ZZ4TRSMPdiE17sharedLocalMatrix;
	add.s32 	%r27, %r68, %r67;
	ld.shared.f64 	%fd167, [%r27];
	fma.rn.f64 	%fd183, %fd166, %fd167, %fd183;
	setp.eq.s32 	%p11, %r24, 1;
	@%p11 bra 	$L__BB1_19;
	ld.global.f64 	%fd168, [%rd2+8];
	ld.shared.f64 	%fd169, [%r27+512];
	fma.rn.f64 	%fd183, %fd168, %fd169, %fd183;
	setp.eq.s32 	%p12, %r24, 2;
	@%p12 bra 	$L__BB1_19;
	ld.global.f64 	%fd170, [%rd2+16];
	ld.shared.f64 	%fd171, [%r27+1024];
	fma.rn.f64 	%fd183, %fd170, %fd171, %fd183;
$L__BB1_19:
	add.s32 	%r69, %r8, %r78;
	mul.wide.s32 	%rd18, %r69, 8;
	add.s64 	%rd19, %rd1, %rd18;
	ld.global.f64 	%fd172, [%rd19];
	sub.f64 	%fd173, %fd172, %fd183;
	shl.b32 	%r70, %r78, 6;
	add.s32 	%r71, %r70, %r78;
	shl.b32 	%r72, %r71, 3;
	mov.u32 	%r73, _ZZ4TRSMPdiE17sharedLocalMatrix;
	add.s32 	%r74, %r73, %r72;
	ld.shared.f64 	%fd174, [%r74];
	div.rn.f64 	%fd175, %fd173, %fd174;
	st.global.f64 	[%rd19], %fd175;
	shl.b32 	%r75, %r78, 10;
	add.s32 	%r76, %r7, %r75;
	mul.wide.s32 	%rd20, %r76, 8;
	add.s64 	%rd21, %rd1, %rd20;
	st.global.f64 	[%rd21], %fd175;
	add.s32 	%r78, %r78, 1;
	setp.ne.s32 	%p13, %r78, 64;
	add.s16 	%rs8, %rs8, 1;
	add.s16 	%rs7, %rs7, 1;
	@%p13 bra 	$L__BB1_5;
	add.s32 	%r77, %r77, %r5;
	setp.lt.s32 	%p14, %r77, %r4;
	@%p14 bra 	$L__BB1_4;
$L__BB1_21:
	ret;

}
	// .globl	_Z4RKSYPdi
.visible .entry _Z4RKSYPdi(
	.param .u64 .ptr .align 1 _Z4RKSYPdi_param_0,
	.param .u32 _Z4RKSYPdi_param_1
)
{
	.reg .pred 	%p<6>;
	.reg .b32 	%r<35>;
	.reg .b64 	%rd<19>;
	.reg .b64 	%fd<54>;

	ld.param.u64 	%rd4, [_Z4RKSYPdi_param_0];
	ld.param.u32 	%r21, [_Z4RKSYPdi_param_1];
	mov.u32 	%r22, %tid.x;
	mov.u32 	%r23, %ctaid.x;
	mov.u32 	%r1, %ntid.x;
	mad.lo.s32 	%r2, %r23, %r1, %r22;
	mov.u32 	%r24, %tid.y;
	mov.u32 	%r25, %ctaid.y;
	mov.u32 	%r3, %ntid.y;
	mad.lo.s32 	%r30, %r25, %r3, %r24;
	shl.b32 	%r5, %r21, 10;
	sub.s32 	%r6, 960, %r21;
	setp.ge.s32 	%p1, %r30, %r6;
	@%p1 bra 	$L__BB2_8;
	cvta.to.global.u64 	%rd5, %rd4;
	cvt.s64.s32 	%rd6, %r21;
	cvt.s64.s32 	%rd7, %r5;
	add.s64 	%rd8, %rd7, %rd6;
	mov.u32 	%r26, %nctaid.x;
	mul.lo.s32 	%r7, %r1, %r26;
	mov.u32 	%r27, %nctaid.y;
	mul.lo.s32 	%r8, %r3, %r27;
	shl.b64 	%rd9, %rd8, 3;
	add.s64 	%rd3, %rd5, %rd9;
	add.s64 	%rd1, %rd3, 64;
	add.s64 	%rd2, %rd3, 65536;
$L__BB2_2:
	setp.ge.s32 	%p2, %r2, %r6;
	@%p2 bra 	$L__BB2_7;
	shl.b32 	%r28, %r30, 10;
	add.s32 	%r10, %r28, 65536;
	cvt.s64.s32 	%rd15, %r10;
	mov.u32 	%r31, %r2;
$L__BB2_4:
	add.s32 	%r32, %r31, 64;
	mov.f64 	%fd53, 0d0000000000000000;
	mov.b32 	%r34, 0;
	mov.u32 	%r33, %r10;
$L__BB2_5:
	mul.wide.s32 	%rd10, %r33, 8;
	add.s64 	%rd11, %rd1, %rd10;
	mul.wide.s32 	%rd12, %r32, 8;
	add.s64 	%rd13, %rd2, %rd12;
	ld.global.f64 	%fd4, [%rd11+-64];
	ld.global.f64 	%fd5, [%rd13+-65536];
	fma.rn.f64 	%fd6, %fd4, %fd5, %fd53;
	ld.global.f64 	%fd7, [%rd11+-56];
	ld.global.f64 	%fd8, [%rd13+-57344];
	fma.rn.f64 	%fd9, %fd7, %fd8, %fd6;
	ld.global.f64 	%fd10, [%rd11+-48];
	ld.global.f64 	%fd11, [%rd13+-49152];
	fma.rn.f64 	%fd12, %fd10, %fd11, %fd9;
	ld.global.f64 	%fd13, [%rd11+-40];
	ld.global.f64 	%fd14, [%rd13+-40960];
	fma.rn.f64 	%fd15, %fd13, %fd14, %fd12;
	ld.global.f64 	%fd16, [%rd11+-32];
	ld.global.f64 	%fd17, [%rd13+-32768];
	fma.rn.f64 	%fd18, %fd16, %fd17, %fd15;
	ld.global.f64 	%fd19, [%rd11+-24];
	ld.global.f64 	%fd20, [%rd13+-24576];
	fma.rn.f64 	%fd21, %fd19, %fd20, %fd18;
	ld.global.f64 	%fd22, [%rd11+-16];
	ld.global.f64 	%fd23, [%rd13+-16384];
	fma.rn.f64 	%fd24, %fd22, %fd23, %fd21;
	ld.global.f64 	%fd25, [%rd11+-8];
	ld.global.f64 	%fd26, [%rd13+-8192];
	fma.rn.f64 	%fd27, %fd25, %fd26, %fd24;
	ld.global.f64 	%fd28, [%rd11];
	ld.global.f64 	%fd29, [%rd13];
	fma.rn.f64 	%fd30, %fd28, %fd29, %fd27;
	ld.global.f64 	%fd31, [%rd11+8];
	ld.global.f64 	%fd32, [%rd13+8192];
	fma.rn.f64 	%fd33, %fd31, %fd32, %fd30;
	ld.global.f64 	%fd34, [%rd11+16];
	ld.global.f64 	%fd35, [%rd13+16384];
	fma.rn.f64 	%fd36, %fd34, %fd35, %fd33;
	ld.global.f64 	%fd37, [%rd11+24];
	ld.global.f64 	%fd38, [%rd13+24576];
	fma.rn.f64 	%fd39, %fd37, %fd38, %fd36;
	ld.global.f64 	%fd40, [%rd11+32];
	ld.global.f64 	%fd41, [%rd13+32768];
	fma.rn.f64 	%fd42, %fd40, %fd41, %fd39;
	ld.global.f64 	%fd43, [%rd11+40];
	ld.global.f64 	%fd44, [%rd13+40960];
	fma.rn.f64 	%fd45, %fd43, %fd44, %fd42;
	ld.global.f64 	%fd46, [%rd11+48];
	ld.global.f64 	%fd47, [%rd13+49152];
	fma.rn.f64 	%fd48, %fd46, %fd47, %fd45;
	ld.global.f64 	%fd49, [%rd11+56];
	ld.global.f64 	%fd50, [%rd13+57344];
	fma.rn.f64 	%fd53, %fd49, %fd50, %fd48;
	add.s32 	%r34, %r34, 16;
	add.s32 	%r33, %r33, 16;
	add.s32 	%r32, %r32, 16384;
	setp.ne.s32 	%p3, %r34, 64;
	@%p3 bra 	$L__BB2_5;
	cvt.s64.s32 	%rd14, %r31;
	add.s64 	%rd16, %rd15, %rd14;
	shl.b64 	%rd17, %rd16, 3;
	add.s64 	%rd18, %rd3, %rd17;
	ld.global.f64 	%fd51, [%rd18+512];
	sub.f64 	%fd52, %fd51, %fd53;
	st.global.f64 	[%rd18+512], %fd52;
	add.s32 	%r31, %r31, %r7;
	setp.lt.s32 	%p4, %r31, %r6;
	@%p4 bra 	$L__BB2_4;
$L__BB2_7:
	add.s32 	%r30, %r30, %r8;
	setp.lt.s32 	%p5, %r30, %r6;
	@%p5 bra 	$L__BB2_2;
$L__BB2_8:
	ret;

}


// ===== COMPILED SASS (sm_100) =====

	.target	sm_100

	.elftype	@"ET_EXEC"


//--------------------- .note.nv.tkinfo           --------------------------
	.section	.note.nv.tkinfo,"",@"SHT_NOTE"
	.sectionflags	@"SHF_NOTE_NV_TKINFO"
	.tkinfo
        /*0018*/ 	.word	0x00000002
        /*0030*/ 	.string	""
        /*0030*/ 	.string	"ptxas"
        /*0030*/ 	.string	"Cuda compilation tools, release 13.0, V13.0.88"
        /*0030*/ 	.string	"Build cuda_13.0.r13.0/compiler.36424714_0"
        /*0030*/ 	.string	"-arch sm_100 -m 64 "



//--------------------- .note.nv.cuinfo           --------------------------
	.section	.note.nv.cuinfo,"",@"SHT_NOTE"
	.sectionflags	@"SHF_NOTE_NV_CUINFO"
        /*0018*/ 	.short	0x0002
        /*001a*/ 	.short	0x0064
        /*001c*/ 	.short	0x0082
	.zero		2


//--------------------- .nv.info                  --------------------------
	.section	.nv.info,"",@"SHT_CUDA_INFO"
	.align	4


	//----- nvinfo : EIATTR_REGCOUNT
	.align		4
        /*0000*/ 	.byte	0x04, 0x2f
        /*0002*/ 	.short	(.L_1 - .L_0)
	.align		4
.L_0:
        /*0004*/ 	.word	index@(_Z5POTF2Pdi)
        /*0008*/ 	.word	0x00000026


	//----- nvinfo : EIATTR_FRAME_SIZE
	.align		4
.L_1:
        /*000c*/ 	.byte	0x04, 0x11
        /*000e*/ 	.short	(.L_3 - .L_2)
	.align		4
.L_2:
        /*0010*/ 	.word	index@($__internal_2_$__cuda_sm20_dsqrt_rn_f64_mediumpath_v1)
        /*0014*/ 	.word	0x00000000


	//----- nvinfo : EIATTR_FRAME_SIZE
	.align		4
.L_3:
        /*0018*/ 	.byte	0x04, 0x11
        /*001a*/ 	.short	(.L_5 - .L_4)
	.align		4
.L_4:
        /*001c*/ 	.word	index@($__internal_1_$__cuda_sm20_div_rn_f64_full)
        /*0020*/ 	.word	0x00000000


	//----- nvinfo : EIATTR_FRAME_SIZE
	.align		4
.L_5:
        /*0024*/ 	.byte	0x04, 0x11
        /*0026*/ 	.short	(.L_7 - .L_6)
	.align		4
.L_6:
        /*0028*/ 	.word	index@(_Z5POTF2Pdi)
        /*002c*/ 	.word	0x00000000


	//----- nvinfo : EIATTR_REGCOUNT
	.align		4
.L_7:
        /*0030*/ 	.byte	0x04, 0x2f
        /*0032*/ 	.short	(.L_9 - .L_8)
	.align		4
.L_8:
        /*0034*/ 	.word	index@(_Z4TRSMPdi)
        /*0038*/ 	.word	0x00000020


	//----- nvinfo : EIATTR_FRAME_SIZE
	.align		4
.L_9:
        /*003c*/ 	.byte	0x04, 0x11
        /*003e*/ 	.short	(.L_11 - .L_10)
	.align		4
.L_10:
        /*0040*/ 	.word	index@($__internal_0_$__cuda_sm20_div_rn_f64_full)
        /*0044*/ 	.word	0x00000000


	//----- nvinfo : EIATTR_FRAME_SIZE
	.align		4
.L_11:
        /*0048*/ 	.byte	0x04, 0x11
        /*004a*/ 	.short	(.L_13 - .L_12)
	.align		4
.L_12:
        /*004c*/ 	.word	index@(_Z4TRSMPdi)
        /*0050*/ 	.word	0x00000000


	//----- nvinfo : EIATTR_REGCOUNT
	.align		4
.L_13:
        /*0054*/ 	.byte	0x04, 0x2f
        /*0056*/ 	.short	(.L_15 - .L_14)
	.align		4
.L_14:
        /*0058*/ 	.word	index@(_Z4RKSYPdi)
        /*005c*/ 	.word	0x00000020


	//----- nvinfo : EIATTR_FRAME_SIZE
	.align		4
.L_15:
        /*0060*/ 	.byte	0x04, 0x11
        /*0062*/ 	.short	(.L_17 - .L_16)
	.align		4
.L_16:
        /*0064*/ 	.word	index@(_Z4RKSYPdi)
        /*0068*/ 	.word	0x00000000


	//----- nvinfo : EIATTR_MIN_STACK_SIZE
	.align		4
.L_17:
        /*006c*/ 	.byte	0x04, 0x12
        /*006e*/ 	.short	(.L_19 - .L_18)
	.align		4
.L_18:
        /*0070*/ 	.word	index@(_Z4RKSYPdi)
        /*0074*/ 	.word	0x00000000


	//----- nvinfo : EIATTR_MIN_STACK_SIZE
	.align		4
.L_19:
        /*0078*/ 	.byte	0x04, 0x12
        /*007a*/ 	.short	(.L_21 - .L_20)
	.align		4
.L_20:
        /*007c*/ 	.word	index@(_Z4TRSMPdi)
        /*0080*/ 	.word	0x00000000


	//----- nvinfo : EIATTR_MIN_STACK_SIZE
	.align		4
.L_21:
        /*0084*/ 	.byte	0x04, 0x12
        /*0086*/ 	.short	(.L_23 - .L_22)
	.align		4
.L_22:
        /*0088*/ 	.word	index@(_Z5POTF2Pdi)
        /*008c*/ 	.word	0x00000000
.L_23:


//--------------------- .nv.compat                --------------------------
	.section	.nv.compat,"",@"SHT_CUDA_COMPAT_INFO"
	.align	4
        /*0000*/ 	.byte	0x02, 0x09, 0x00, 0x00, 0x02, 0x02, 0x01, 0x00, 0x02, 0x05, 0x05, 0x00, 0x03, 0x07, 0x01, 0x01
        /*0010*/ 	.byte	0x02, 0x03, 0x00, 0x00, 0x02, 0x06, 0x01, 0x00, 0x04, 0x0b, 0x08, 0x00, 0x01, 0x00, 0x00, 0x00
        /*0020*/ 	.byte	0x00, 0x00, 0x00, 0x00


//--------------------- .nv.info._Z4RKSYPdi       --------------------------
	.section	.nv.info._Z4RKSYPdi,"",@"SHT_CUDA_INFO"
	.sectionflags	@""
	.align	4


	//----- nvinfo : EIATTR_CUDA_API_VERSION
	.align		4
        /*0000*/ 	.byte	0x04, 0x37
        /*0002*/ 	.short	(.L_25 - .L_24)
.L_24:
        /*0004*/ 	.word	0x00000082


	//----- nvinfo : EIATTR_KPARAM_INFO
	.align		4
.L_25:
        /*0008*/ 	.byte	0x04, 0x17
        /*000a*/ 	.short	(.L_27 - .L_26)
.L_26:
        /*000c*/ 	.word	0x00000000
        /*0010*/ 	.short	0x0001
        /*0012*/ 	.short	0x0008
        /*0014*/ 	.byte	0x00, 0xf0, 0x11, 0x00


	//----- nvinfo : EIATTR_KPARAM_INFO
	.align		4
.L_27:
        /*0018*/ 	.byte	0x04, 0x17
        /*001a*/ 	.short	(.L_29 - .L_28)
.L_28:
        /*001c*/ 	.word	0x00000000
        /*0020*/ 	.short	0x0000
        /*0022*/ 	.short	0x0000
        /*0024*/ 	.byte	0x00, 0xf5, 0x21, 0x00


	//----- nvinfo : EIATTR_SPARSE_MMA_MASK
	.align		4
.L_29:
        /*0028*/ 	.byte	0x03, 0x50
        /*002a*/ 	.short	0x0000


	//----- nvinfo : EIATTR_MAXREG_COUNT
	.align		4
        /*002c*/ 	.byte	0x03, 0x1b
        /*002e*/ 	.short	0x00ff


	//----- nvinfo : EIATTR_MERCURY_ISA_VERSION
	.align		4
        /*0030*/ 	.byte	0x03, 0x5f
        /*0032*/ 	.short	0x0101


	//----- nvinfo : EIATTR_VRC_CTA_INIT_COUNT
	.align		4
        /*0034*/ 	.byte	0x02, 0x4a
	.zero		1
	.zero		1


	//----- nvinfo : EIATTR_EXIT_INSTR_OFFSETS
	.align		4
        /*0038*/ 	.byte	0x04, 0x1c
        /*003a*/ 	.short	(.L_31 - .L_30)


	//   ....[0]....
.L_30:
        /*003c*/ 	.word	0x000000c0


	//   ....[1]....
        /*0040*/ 	.word	0x00001040


	//----- nvinfo : EIATTR_CRS_STACK_SIZE
	.align		4
.L_31:
        /*0044*/ 	.byte	0x04, 0x1e
        /*0046*/ 	.short	(.L_33 - .L_32)
.L_32:
        /*0048*/ 	.word	0x00000000


	//----- nvinfo : EIATTR_CBANK_PARAM_SIZE
	.align		4
.L_33:
        /*004c*/ 	.byte	0x03, 0x19
        /*004e*/ 	.short	0x000c


	//----- nvinfo : EIATTR_PARAM_CBANK
	.align		4
        /*0050*/ 	.byte	0x04, 0x0a
        /*0052*/ 	.short	(.L_35 - .L_34)
	.align		4
.L_34:
        /*0054*/ 	.word	index@(.nv.constant0._Z4RKSYPdi)
        /*0058*/ 	.short	0x0380
        /*005a*/ 	.short	0x000c


	//----- nvinfo : EIATTR_SW_WAR
	.align		4
.L_35:
        /*005c*/ 	.byte	0x04, 0x36
        /*005e*/ 	.short	(.L_37 - .L_36)
.L_36:
        /*0060*/ 	.word	0x00000008
.L_37:


//--------------------- .nv.info._Z4TRSMPdi       --------------------------
	.section	.nv.info._Z4TRSMPdi,"",@"SHT_CUDA_INFO"
	.sectionflags	@""
	.align	4


	//----- nvinfo : EIATTR_CUDA_API_VERSION
	.align		4
        /*0000*/ 	.byte	0x04, 0x37
        /*0002*/ 	.short	(.L_39 - .L_38)
.L_38:
        /*0004*/ 	.word	0x00000082


	//----- nvinfo : EIATTR_KPARAM_INFO
	.align		4
.L_39:
        /*0008*/ 	.byte	0x04, 0x17
        /*000a*/ 	.short	(.L_41 - .L_40)
.L_40:
        /*000c*/ 	.word	0x00000000
        /*0010*/ 	.short	0x0001
        /*0012*/ 	.short	0x0008
        /*0014*/ 	.byte	0x00, 0xf0, 0x11, 0x00


	//----- nvinfo : EIATTR_KPARAM_INFO
	.align		4
.L_41:
        /*0018*/ 	.byte	0x04, 0x17
        /*001a*/ 	.short	(.L_43 - .L_42)
.L_42:
        /*001c*/ 	.word	0x00000000
        /*0020*/ 	.short	0x0000
        /*0022*/ 	.short	0x0000
        /*0024*/ 	.byte	0x00, 0xf5, 0x21, 0x00


	//----- nvinfo : EIATTR_SPARSE_MMA_MASK
	.align		4
.L_43:
        /*0028*/ 	.byte	0x03, 0x50
        /*002a*/ 	.short	0x0000


	//----- nvinfo : EIATTR_MAXREG_COUNT
	.align		4
        /*002c*/ 	.byte	0x03, 0x1b
        /*002e*/ 	.short	0x00ff


	//----- nvinfo : EIATTR_NUM_BARRIERS
	.align		4
        /*0030*/ 	.byte	0x02, 0x4c
        /*0032*/ 	.byte	0x01
	.zero		1


	//----- nvinfo : EIATTR_MERCURY_ISA_VERSION
	.align		4
        /*0034*/ 	.byte	0x03, 0x5f
        /*0036*/ 	.short	0x0101


	//----- nvinfo : EIATTR_VRC_CTA_INIT_COUNT
	.align		4
        /*0038*/ 	.byte	0x02, 0x4a
	.zero		1
	.zero		1


	//----- nvinfo : EIATTR_EXIT_INSTR_OFFSETS
	.align		4
        /*003c*/ 	.byte	0x04, 0x1c
        /*003e*/ 	.short	(.L_45 - .L_44)


	//   ....[0]....
.L_44:
        /*0040*/ 	.word	0x000007d0


	//   ....[1]....
        /*0044*/ 	.word	0x000014e0


	//----- nvinfo : EIATTR_CRS_STACK_SIZE
	.align		4
.L_45:
        /*0048*/ 	.byte	0x04, 0x1e
        /*004a*/ 	.short	(.L_47 - .L_46)
.L_46:
        /*004c*/ 	.word	0x00000000


	//----- nvinfo : EIATTR_CBANK_PARAM_SIZE
	.align		4
.L_47:
        /*0050*/ 	.byte	0x03, 0x19
        /*0052*/ 	.short	0x000c


	//----- nvinfo : EIATTR_PARAM_CBANK
	.align		4
        /*0054*/ 	.byte	0x04, 0x0a
        /*0056*/ 	.short	(.L_49 - .L_48)
	.align		4
.L_48:
        /*0058*/ 	.word	index@(.nv.constant0._Z4TRSMPdi)
        /*005c*/ 	.short	0x0380
        /*005e*/ 	.short	0x000c


	//----- nvinfo : EIATTR_SW_WAR
	.align		4
.L_49:
        /*0060*/ 	.byte	0x04, 0x36
        /*0062*/ 	.short	(.L_51 - .L_50)
.L_50:
        /*0064*/ 	.word	0x00000008
.L_51:


//--------------------- .nv.info._Z5POTF2Pdi      --------------------------
	.section	.nv.info._Z5POTF2Pdi,"",@"SHT_CUDA_INFO"
	.sectionflags	@""
	.align	4


	//----- nvinfo : EIATTR_CUDA_API_VERSION
	.align		4
        /*0000*/ 	.byte	0x04, 0x37
        /*0002*/ 	.short	(.L_53 - .L_52)
.L_52:
        /*0004*/ 	.word	0x00000082


	//----- nvinfo : EIATTR_KPARAM_INFO
	.align		4
.L_53:
        /*0008*/ 	.byte	0x04, 0x17
        /*000a*/ 	.short	(.L_55 - .L_54)
.L_54:
        /*000c*/ 	.word	0x00000000
        /*0010*/ 	.short	0x0001
        /*0012*/ 	.short	0x0008
        /*0014*/ 	.byte	0x00, 0xf0, 0x11, 0x00


	//----- nvinfo : EIATTR_KPARAM_INFO
	.align		4
.L_55:
        /*0018*/ 	.byte	0x04, 0x17
        /*001a*/ 	.short	(.L_57 - .L_56)
.L_56:
        /*001c*/ 	.word	0x00000000
        /*0020*/ 	.short	0x0000
        /*0022*/ 	.short	0x0000
        /*0024*/ 	.byte	0x00, 0xf5, 0x21, 0x00


	//----- nvinfo : EIATTR_SPARSE_MMA_MASK
	.align		4
.L_57:
        /*0028*/ 	.byte	0x03, 0x50
        /*002a*/ 	.short	0x0000


	//----- nvinfo : EIATTR_MAXREG_COUNT
	.align		4
        /*002c*/ 	.byte	0x03, 0x1b
        /*002e*/ 	.short	0x00ff


	//----- nvinfo : EIATTR_NUM_BARRIERS
	.align		4
        /*0030*/ 	.byte	0x02, 0x4c
        /*0032*/ 	.byte	0x01
	.zero		1


	//----- nvinfo : EIATTR_MERCURY_ISA_VERSION
	.align		4
        /*0034*/ 	.byte	0x03, 0x5f
        /*0036*/ 	.short	0x0101


	//----- nvinfo : EIATTR_VRC_CTA_INIT_COUNT
	.align		4
        /*0038*/ 	.byte	0x02, 0x4a
	.zero		1
	.zero		1


	//----- nvinfo : EIATTR_EXIT_INSTR_OFFSETS
	.align		4
        /*003c*/ 	.byte	0x04, 0x1c
        /*003e*/ 	.short	(.L_59 - .L_58)


	//   ....[0]....
.L_58:
        /*0040*/ 	.word	0x00001a20


	//----- nvinfo : EIATTR_CRS_STACK_SIZE
	.align		4
.L_59:
        /*0044*/ 	.byte	0x04, 0x1e
        /*0046*/ 	.short	(.L_61 - .L_60)
.L_60:
        /*0048*/ 	.word	0x00000000


	//----- nvinfo : EIATTR_CBANK_PARAM_SIZE
	.align		4
.L_61:
        /*004c*/ 	.byte	0x03, 0x19
        /*004e*/ 	.short	0x000c


	//----- nvinfo : EIATTR_PARAM_CBANK
	.align		4
        /*0050*/ 	.byte	0x04, 0x0a
        /*0052*/ 	.short	(.L_63 - .L_62)
	.align		4
.L_62:
        /*0054*/ 	.word	index@(.nv.constant0._Z5POTF2Pdi)
        /*0058*/ 	.short	0x0380
        /*005a*/ 	.short	0x000c


	//----- nvinfo : EIATTR_SW_WAR
	.align		4
.L_63:
        /*005c*/ 	.byte	0x04, 0x36
        /*005e*/ 	.short	(.L_65 - .L_64)
.L_64:
        /*0060*/ 	.word	0x00000008
.L_65:


//--------------------- .nv.callgraph             --------------------------
	.section	.nv.callgraph,"",@"SHT_CUDA_CALLGRAPH"
	.align	4
	.sectionentsize	8
	.align		4
        /*0000*/ 	.word	0x00000000
	.align		4
        /*0004*/ 	.word	0xffffffff
	.align		4
        /*0008*/ 	.word	0x00000000
	.align		4
        /*000c*/ 	.word	0xfffffffe
	.align		4
        /*0010*/ 	.word	0x00000000
	.align		4
        /*0014*/ 	.word	0xfffffffd
	.align		4
        /*0018*/ 	.word	0x00000000
	.align		4
        /*001c*/ 	.word	0xfffffffc


//--------------------- .text._Z4RKSYPdi          --------------------------
	.section	.text._Z4RKSYPdi,"ax",@progbits
	.align	128
        .global         _Z4RKSYPdi
        .type           _Z4RKSYPdi,@function
        .size           _Z4RKSYPdi,(.L_x_47 - _Z4RKSYPdi)
        .other          _Z4RKSYPdi,@"STO_CUDA_ENTRY STV_DEFAULT"
_Z4RKSYPdi:
.text._Z4RKSYPdi:
[----:B------:R-:W-:Y:S01]  /*0000*/  LDC R1, c[0x0][0x37c] ;  /* 0x0000df00ff017b82 */ /* 0x000fe20000000800 */
[----:B------:R-:W0:Y:S07]  /*0010*/  S2R R2, SR_TID.Y ;  /* 0x0000000000027919 */ /* 0x000e2e0000002200 */
[----:B------:R-:W1:Y:S01]  /*0020*/  LDC R3, c[0x0][0x360] ;  /* 0x0000d800ff037b82 */ /* 0x000e620000000800 */
[----:B------:R-:W2:Y:S01]  /*0030*/  LDCU UR7, c[0x0][0x388] ;  /* 0x00007100ff0777ac */ /* 0x000ea20008000800 */
[----:B------:R-:W1:Y:S06]  /*0040*/  S2R R0, SR_TID.X ;  /* 0x0000000000007919 */ /* 0x000e6c0000002100 */
[----:B------:R-:W0:Y:S08]  /*0050*/  S2UR UR5, SR_CTAID.Y ;  /* 0x00000000000579c3 */ /* 0x000e300000002600 */
[----:B------:R-:W0:Y:S01]  /*0060*/  LDC R5, c[0x0][0x364] ;  /* 0x0000d900ff057b82 */ /* 0x000e220000000800 */
[----:B--2---:R-:W-:-:S07]  /*0070*/  UIADD3 UR10, UPT, UPT, -UR7, 0x3c0, URZ ;  /* 0x000003c0070a7890 */ /* 0x004fce000fffe1ff */
[----:B------:R-:W1:Y:S01]  /*0080*/  S2UR UR4, SR_CTAID.X ;  /* 0x00000000000479c3 */ /* 0x000e620000002500 */
[----:B0-----:R-:W-:-:S05]  /*0090*/  IMAD R2, R5, UR5, R2 ;  /* 0x0000000505027c24 */ /* 0x001fca000f8e0202 */
[----:B------:R-:W-:Y:S01]  /*00a0*/  ISETP.GE.AND P0, PT, R2, UR10, PT ;  /* 0x0000000a02007c0c */ /* 0x000fe2000bf06270 */
[----:B-1----:R-:W-:-:S12]  /*00b0*/  IMAD R0, R3, UR4, R0 ;  /* 0x0000000403007c24 */ /* 0x002fd8000f8e0200 */
[----:B------:R-:W-:Y:S05]  /*00c0*/  @P0 EXIT ;  /* 0x000000000000094d */ /* 0x000fea0003800000 */
[----:B------:R-:W0:Y:S01]  /*00d0*/  LDCU.64 UR8, c[0x0][0x380] ;  /* 0x00007000ff0877ac */ /* 0x000e220008000a00 */
[----:B------:R-:W-:Y:S01]  /*00e0*/  USHF.L.U32 UR4, UR7, 0xa, URZ ;  /* 0x0000000a07047899 */ /* 0x000fe200080006ff */
[----:B------:R-:W1:Y:S03]  /*00f0*/  LDCU UR11, c[0x0][0x370] ;  /* 0x00006e00ff0b77ac */ /* 0x000e660008000800 */
[----:B------:R-:W-:Y:S02]  /*0100*/  USHF.R.S32.HI UR5, URZ, 0x1f, UR4 ;  /* 0x0000001fff057899 */ /* 0x000fe40008011404 */
[----:B------:R-:W-:Y:S01]  /*0110*/  UIADD3 UR6, UP0, UPT, UR4, UR7, URZ ;  /* 0x0000000704067290 */ /* 0x000fe2000ff1e0ff */
[----:B------:R-:W2:Y:S03]  /*0120*/  LDCU UR12, c[0x0][0x374] ;  /* 0x00006e80ff0c77ac */ /* 0x000ea60008000800 */
[----:B------:R-:W-:-:S02]  /*0130*/  ULEA.HI.X.SX32 UR5, UR7, UR5, 0x1, UP0 ;  /* 0x0000000507057291 */ /* 0x000fc400080f0eff */
[----:B0-----:R-:W-:Y:S01]  /*0140*/  ULEA UR4, UP0, UR6, UR8, 0x3 ;  /* 0x0000000806047291 */ /* 0x001fe2000f8018ff */
[----:B------:R-:W0:Y:S01]  /*0150*/  LDCU.64 UR14, c[0x0][0x358] ;  /* 0x00006b00ff0e77ac */ /* 0x000e220008000a00 */
[----:B-1----:R-:W-:Y:S02]  /*0160*/  IMAD R3, R3, UR11, RZ ;  /* 0x0000000b03037c24 */ /* 0x002fe4000f8e02ff */
[----:B------:R-:W-:Y:S02]  /*0170*/  ULEA.HI.X UR5, UR6, UR9, UR5, 0x3, UP0 ;  /* 0x0000000906057291 */ /* 0x000fe400080f1c05 */
[----:B------:R-:W-:Y:S02]  /*0180*/  UIADD3 UR6, UP0, UPT, UR4, 0x40, URZ ;  /* 0x0000004004067890 */ /* 0x000fe4000ff1e0ff */
[----:B------:R-:W-:Y:S02]  /*0190*/  UIADD3 UR8, UP1, UPT, UR4, 0x10000, URZ ;  /* 0x0001000004087890 */ /* 0x000fe4000ff3e0ff */
[----:B------:R-:W-:Y:S01]  /*01a0*/  UIADD3.X UR7, UPT, UPT, URZ, UR5, URZ, UP0, !UPT ;  /* 0x00000005ff077290 */ /* 0x000fe200087fe4ff */
[----:B--2---:R-:W-:Y:S01]  /*01b0*/  IMAD R5, R5, UR12, RZ ;  /* 0x0000000c05057c24 */ /* 0x004fe2000f8e02ff */
[----:B------:R-:W-:Y:S01]  /*01c0*/  UIADD3.X UR9, UPT, UPT, URZ, UR5, URZ, UP1, !UPT ;  /* 0x00000005ff097290 */ /* 0x000fe20008ffe4ff */
[----:B------:R-:W-:Y:S01]  /*01d0*/  MOV R6, UR6 ;  /* 0x0000000600067c02 */ /* 0x000fe20008000f00 */
[----:B------:R-:W-:-:S02]  /*01e0*/  IMAD.U32 R8, RZ, RZ, UR8 ;  /* 0x00000008ff087e24 */ /* 0x000fc4000f8e00ff */
[----:B------:R-:W-:Y:S02]  /*01f0*/  MOV R7, UR7 ;  /* 0x0000000700077c02 */ /* 0x000fe40008000f00 */
[----:B------:R-:W-:-:S07]  /*0200*/  IMAD.U32 R9, RZ, RZ, UR9 ;  /* 0x00000009ff097e24 */ /* 0x000fce000f8e00ff */
.L_x_3:
[----:B------:R-:W-:Y:S01]  /*0210*/  ISETP.GE.AND P0, PT, R0, UR10, PT ;  /* 0x0000000a00007c0c */ /* 0x000fe2000bf06270 */
[----:B------:R-:W-:-:S12]  /*0220*/  BSSY.RECONVERGENT B0, `(.L_x_0) ;  /* 0x00000de000007945 */ /* 0x000fd80003800200 */
[----:B-1----:R-:W-:Y:S05]  /*0230*/  @P0 BRA `(.L_x_1) ;  /* 0x0000000c00700947 */ /* 0x002fea0003800000 */
[----:B------:R-:W-:Y:S02]  /*0240*/  LEA R4, R2, 0x10000, 0xa ;  /* 0x0001000002047811 */ /* 0x000fe400078e50ff */
[----:B------:R-:W-:Y:S02]  /*0250*/  MOV R29, R0 ;  /* 0x00000000001d7202 */ /* 0x000fe40000000f00 */
[----:B------:R-:W-:-:S07]  /*0260*/  SHF.R.S32.HI R28, RZ, 0x1f, R4 ;  /* 0x0000001fff1c7819 */ /* 0x000fce0000011404 */
.L_x_2:
[----:B------:R-:W-:Y:S02]  /*0270*/  VIADD R21, R29, 0x40 ;  /* 0x000000401d157836 */ /* 0x000fe40000000000 */
[----:B------:R-:W-:-:S04]  /*0280*/  IMAD.WIDE R24, R4, 0x8, R6 ;  /* 0x0000000804187825 */ /* 0x000fc800078e0206 */
[----:B------:R-:W-:Y:S01]  /*0290*/  IMAD.WIDE R20, R21, 0x8, R8 ;  /* 0x0000000815147825 */ /* 0x000fe200078e0208 */
[----:B01----:R-:W2:Y:S04]  /*02a0*/  LDG.E.64 R12, desc[UR14][R24.64+-0x40] ;  /* 0xffffc00e180c7981 */ /* 0x003ea8000c1e1b00 */
[----:B------:R-:W2:Y:S04]  /*02b0*/  LDG.E.64 R16, desc[UR14][R20.64+-0x10000] ;  /* 0xff00000e14107981 */ /* 0x000ea8000c1e1b00 */
[----:B------:R-:W3:Y:S04]  /*02c0*/  LDG.E.64 R10, desc[UR14][R24.64+-0x38] ;  /* 0xffffc80e180a7981 */ /* 0x000ee8000c1e1b00 */
[----:B------:R-:W3:Y:S04]  /*02d0*/  LDG.E.64 R14, desc[UR14][R20.64+-0xe000] ;  /* 0xff20000e140e7981 */ /* 0x000ee8000c1e1b00 */
[----:B------:R-:W4:Y:S01]  /*02e0*/  LDG.E.64 R18, desc[UR14][R20.64+-0xc000] ;  /* 0xff40000e14127981 */ /* 0x000f22000c1e1b00 */
[----:B--2---:R-:W-:-:S03]  /*02f0*/  DFMA R16, R12, R16, RZ ;  /* 0x000000100c10722b */ /* 0x004fc600000000ff */
[----:B------:R-:W4:Y:S05]  /*0300*/  LDG.E.64 R12, desc[UR14][R24.64+-0x30] ;  /* 0xffffd00e180c7981 */ /* 0x000f2a000c1e1b00 */
[----:B---3--:R-:W-:Y:S01]  /*0310*/  DFMA R14, R10, R14, R16 ;  /* 0x0000000e0a0e722b */ /* 0x008fe20000000010 */
[----:B------:R-:W2:Y:S04]  /*0320*/  LDG.E.64 R10, desc[UR14][R24.64+-0x28] ;  /* 0xffffd80e180a7981 */ /* 0x000ea8000c1e1b00 */
[----:B------:R-:W2:Y:S03]  /*0330*/  LDG.E.64 R16, desc[UR14][R20.64+-0xa000] ;  /* 0xff60000e14107981 */ /* 0x000ea6000c1e1b00 */
[----:B----4-:R-:W-:Y:S01]  /*0340*/  DFMA R18, R12, R18, R14 ;  /* 0x000000120c12722b */ /* 0x010fe2000000000e */
[----:B------:R-:W3:Y:S04]  /*0350*/  LDG.E.64 R12, desc[UR14][R24.64+-0x20] ;  /* 0xffffe00e180c7981 */ /* 0x000ee8000c1e1b00 */
[----:B------:R-:W3:Y:S03]  /*0360*/  LDG.E.64 R14, desc[UR14][R20.64+-0x8000] ;  /* 0xff80000e140e7981 */ /* 0x000ee6000c1e1b00 */
[----:B--2---:R-:W-:Y:S01]  /*0370*/  DFMA R16, R10, R16, R18 ;  /* 0x000000100a10722b */ /* 0x004fe20000000012 */
[----:B------:R-:W2:Y:S04]  /*0380*/  LDG.E.64 R10, desc[UR14][R24.64+-0x18] ;  /* 0xffffe80e180a7981 */ /* 0x000ea8000c1e1b00 */
[----:B------:R-:W2:Y:S03]  /*0390*/  LDG.E.64 R18, desc[UR14][R20.64+-0x6000] ;  /* 0xffa0000e14127981 */ /* 0x000ea6000c1e1b00 */
[----:B---3--:R-:W-:Y:S01]  /*03a0*/  DFMA R14, R12, R14, R16 ;  /* 0x0000000e0c0e722b */ /* 0x008fe20000000010 */
        /* <DEDUP_REMOVED lines=25> */
[----:B------:R-:W3:Y:S01]  /*0540*/  LDG.E.64 R18, desc[UR14][R20.64+0xc000] ;  /* 0x00c0000e14127981 */ /* 0x000ee2000c1e1b00 */
[----:B------:R-:W-:Y:S01]  /*0550*/  IADD3 R23, PT, PT, R29, 0x4040, RZ ;  /* 0x000040401d177810 */ /* 0x000fe20007ffe0ff */
[----:B------:R-:W-:Y:S01]  /*0560*/  VIADD R27, R4, 0x10 ;  /* 0x00000010041b7836 */ /* 0x000fe20000000000 */
[----:B--2---:R-:W-:Y:S01]  /*0570*/  DFMA R14, R10, R14, R16 ;  /* 0x0000000e0a0e722b */ /* 0x004fe20000000010 */
[----:B------:R0:W2:Y:S04]  /*0580*/  LDG.E.64 R10, desc[UR14][R24.64+0x38] ;  /* 0x0000380e180a7981 */ /* 0x0000a8000c1e1b00 */
[----:B------:R-:W2:Y:S01]  /*0590*/  LDG.E.64 R16, desc[UR14][R20.64+0xe000] ;  /* 0x00e0000e14107981 */ /* 0x000ea2000c1e1b00 */
[----:B------:R-:W-:-:S04]  /*05a0*/  IMAD.WIDE R22, R23, 0x8, R8 ;  /* 0x0000000817167825 */ /* 0x000fc800078e0208 */
[----:B------:R-:W-:Y:S01]  /*05b0*/  IMAD.WIDE R26, R27, 0x8, R6 ;  /* 0x000000081b1a7825 */ /* 0x000fe200078e0206 */
[----:B---3--:R-:W-:Y:S01]  /*05c0*/  DFMA R18, R12, R18, R14 ;  /* 0x000000120c12722b */ /* 0x008fe2000000000e */
[----:B0-----:R-:W-:Y:S01]  /*05d0*/  IADD3 R25, PT, PT, R4, 0x20, RZ ;  /* 0x0000002004197810 */ /* 0x001fe20007ffe0ff */
[----:B------:R-:W3:Y:S04]  /*05e0*/  LDG.E.64 R14, desc[UR14][R22.64+-0x10000] ;  /* 0xff00000e160e7981 */ /* 0x000ee8000c1e1b00 */
[----:B------:R-:W3:Y:S04]  /*05f0*/  LDG.E.64 R12, desc[UR14][R26.64+-0x40] ;  /* 0xffffc00e1a0c7981 */ /* 0x000ee8000c1e1b00 */
[----:B------:R-:W4:Y:S01]  /*0600*/  LDG.E.64 R20, desc[UR14][R22.64+0xe000] ;  /* 0x00e0000e16147981 */ /* 0x000f22000c1e1b00 */
[----:B--2---:R-:W-:-:S03]  /*0610*/  DFMA R16, R10, R16, R18 ;  /* 0x000000100a10722b */ /* 0x004fc60000000012 */
[----:B------:R-:W2:Y:S04]  /*0620*/  LDG.E.64 R10, desc[UR14][R26.64+-0x38] ;  /* 0xffffc80e1a0a7981 */ /* 0x000ea8000c1e1b00 */
[----:B------:R-:W2:Y:S01]  /*0630*/  LDG.E.64 R18, desc[UR14][R22.64+-0xe000] ;  /* 0xff20000e16127981 */ /* 0x000ea2000c1e1b00 */
[----:B---3--:R-:W-:-:S03]  /*0640*/  DFMA R14, R12, R14, R16 ;  /* 0x0000000e0c0e722b */ /* 0x008fc60000000010 */
[----:B------:R-:W3:Y:S04]  /*0650*/  LDG.E.64 R12, desc[UR14][R26.64+-0x30] ;  /* 0xffffd00e1a0c7981 */ /* 0x000ee8000c1e1b00 */
[----:B------:R-:W3:Y:S01]  /*0660*/  LDG.E.64 R16, desc[UR14][R22.64+-0xc000] ;  /* 0xff40000e16107981 */ /* 0x000ee2000c1e1b00 */
        /* <DEDUP_REMOVED lines=37> */
[----:B------:R-:W4:Y:S01]  /*08c0*/  LDG.E.64 R12, desc[UR14][R26.64+0x38] ;  /* 0x0000380e1a0c7981 */ /* 0x000f22000c1e1b00 */
[----:B------:R-:W-:Y:S02]  /*08d0*/  VIADD R11, R29, 0x8040 ;  /* 0x000080401d0b7836 */ /* 0x000fe40000000000 */
[----:B------:R-:W-:-:S04]  /*08e0*/  IMAD.WIDE R24, R25, 0x8, R6 ;  /* 0x0000000819187825 */ /* 0x000fc800078e0206 */
[----:B------:R-:W-:Y:S01]  /*08f0*/  IMAD.WIDE R10, R11, 0x8, R8 ;  /* 0x000000080b0a7825 */ /* 0x000fe200078e0208 */
[----:B------:R-:W2:Y:S04]  /*0900*/  LDG.E.64 R22, desc[UR14][R24.64+0x38] ;  /* 0x0000380e18167981 */ /* 0x000ea8000c1e1b00 */
[----:B------:R-:W2:Y:S01]  /*0910*/  LDG.E.64 R26, desc[UR14][R10.64+0xe000] ;  /* 0x00e0000e0a1a7981 */ /* 0x000ea2000c1e1b00 */
[----:B---3--:R-:W-:-:S03]  /*0920*/  DFMA R16, R14, R16, R18 ;  /* 0x000000100e10722b */ /* 0x008fc60000000012 */
[----:B------:R-:W3:Y:S04]  /*0930*/  LDG.E.64 R18, desc[UR14][R10.64+-0x10000] ;  /* 0xff00000e0a127981 */ /* 0x000ee8000c1e1b00 */
[----:B------:R-:W3:Y:S01]  /*0940*/  LDG.E.64 R14, desc[UR14][R24.64+-0x40] ;  /* 0xffffc00e180e7981 */ /* 0x000ee2000c1e1b00 */
[----:B----4-:R-:W-:-:S03]  /*0950*/  DFMA R20, R12, R20, R16 ;  /* 0x000000140c14722b */ /* 0x010fc60000000010 */
[----:B------:R-:W4:Y:S04]  /*0960*/  LDG.E.64 R12, desc[UR14][R24.64+-0x38] ;  /* 0xffffc80e180c7981 */ /* 0x000f28000c1e1b00 */
[----:B------:R-:W4:Y:S01]  /*0970*/  LDG.E.64 R16, desc[UR14][R10.64+-0xe000] ;  /* 0xff20000e0a107981 */ /* 0x000f22000c1e1b00 */
        /* <DEDUP_REMOVED lines=39> */
[----:B----4-:R-:W-:Y:S01]  /*0bf0*/  DFMA R12, R12, R14, R16 ;  /* 0x0000000e0c0c722b */ /* 0x010fe20000000010 */
[----:B------:R-:W-:Y:S01]  /*0c00*/  IADD3 R15, PT, PT, R29, 0xc040, RZ ;  /* 0x0000c0401d0f7810 */ /* 0x000fe20007ffe0ff */
[----:B------:R-:W-:-:S04]  /*0c10*/  VIADD R17, R4, 0x30 ;  /* 0x0000003004117836 */ /* 0x000fc80000000000 */
[----:B------:R-:W-:-:S04]  /*0c20*/  IMAD.WIDE R14, R15, 0x8, R8 ;  /* 0x000000080f0e7825 */ /* 0x000fc800078e0208 */
[----:B------:R-:W-:Y:S01]  /*0c30*/  IMAD.WIDE R16, R17, 0x8, R6 ;  /* 0x0000000811107825 */ /* 0x000fe200078e0206 */
[----:B------:R-:W4:Y:S01]  /*0c40*/  LDG.E.64 R10, desc[UR14][R14.64+-0xe000] ;  /* 0xff20000e0e0a7981 */ /* 0x000f22000c1e1b00 */
[----:B---3--:R-:W-:-:S03]  /*0c50*/  DFMA R12, R18, R20, R12 ;  /* 0x00000014120c722b */ /* 0x008fc6000000000c */
[----:B------:R-:W3:Y:S04]  /*0c60*/  LDG.E.64 R18, desc[UR14][R14.64+-0x10000] ;  /* 0xff00000e0e127981 */ /* 0x000ee8000c1e1b00 */
[----:B------:R-:W3:Y:S01]  /*0c70*/  LDG.E.64 R20, desc[UR14][R16.64+-0x40] ;  /* 0xffffc00e10147981 */ /* 0x000ee2000c1e1b00 */
[----:B--2---:R-:W-:-:S03]  /*0c80*/  DFMA R12, R22, R26, R12 ;  /* 0x0000001a160c722b */ /* 0x004fc6000000000c */
[----:B------:R-:W4:Y:S01]  /*0c90*/  LDG.E.64 R22, desc[UR14][R16.64+-0x38] ;  /* 0xffffc80e10167981 */ /* 0x000f22000c1e1b00 */
[----:B------:R-:W-:-:S03]  /*0ca0*/  IADD3 R24, P0, PT, R4, R29, RZ ;  /* 0x0000001d04187210 */ /* 0x000fc60007f1e0ff */
        /* <DEDUP_REMOVED lines=41> */
[----:B------:R-:W-:Y:S02]  /*0f40*/  LEA.HI.X.SX32 R11, R29, R28, 0x1, P0 ;  /* 0x0000001c1d0b7211 */ /* 0x000fe400000f0eff */
[----:B------:R-:W2:Y:S01]  /*0f50*/  LDG.E.64 R22, desc[UR14][R16.64+0x38] ;  /* 0x0000380e10167981 */ /* 0x000ea2000c1e1b00 */
[----:B------:R-:W-:-:S04]  /*0f60*/  LEA R10, P0, R24, UR4, 0x3 ;  /* 0x00000004180a7c11 */ /* 0x000fc8000f8018ff */
[----:B------:R-:W-:-:S05]  /*0f70*/  LEA.HI.X R11, R24, UR5, R11, 0x3, P0 ;  /* 0x00000005180b7c11 */ /* 0x000fca00080f1c0b */
[----:B------:R-:W4:Y:S01]  /*0f80*/  LDG.E.64 R24, desc[UR14][R10.64+0x200] ;  /* 0x0002000e0a187981 */ /* 0x000f22000c1e1b00 */
[----:B------:R-:W-:-:S04]  /*0f90*/  IADD3 R29, PT, PT, R3, R29, RZ ;  /* 0x0000001d031d7210 */ /* 0x000fc80007ffe0ff */
[----:B------:R-:W-:Y:S01]  /*0fa0*/  ISETP.GE.AND P0, PT, R29, UR10, PT ;  /* 0x0000000a1d007c0c */ /* 0x000fe2000bf06270 */
[----:B---3--:R-:W-:-:S08]  /*0fb0*/  DFMA R12, R18, R12, R20 ;  /* 0x0000000c120c722b */ /* 0x008fd00000000014 */
[----:B--2---:R-:W-:-:S08]  /*0fc0*/  DFMA R12, R22, R26, R12 ;  /* 0x0000001a160c722b */ /* 0x004fd0000000000c */
[----:B----4-:R-:W-:-:S07]  /*0fd0*/  DADD R12, -R12, R24 ;  /* 0x000000000c0c7229 */ /* 0x010fce0000000118 */
[----:B------:R1:W-:Y:S01]  /*0fe0*/  STG.E.64 desc[UR14][R10.64+0x200], R12 ;  /* 0x0002000c0a007986 */ /* 0x0003e2000c101b0e */
[----:B------:R-:W-:Y:S05]  /*0ff0*/  @!P0 BRA `(.L_x_2) ;  /* 0xfffffff0009c8947 */ /* 0x000fea000383ffff */
.L_x_1:
[----:B0-----:R-:W-:Y:S05]  /*1000*/  BSYNC.RECONVERGENT B0 ;  /* 0x0000000000007941 */ /* 0x001fea0003800200 */
.L_x_0:
[----:B------:R-:W-:-:S04]  /*1010*/  IADD3 R2, PT, PT, R5, R2, RZ ;  /* 0x0000000205027210 */ /* 0x000fc80007ffe0ff */
[----:B------:R-:W-:-:S13]  /*1020*/  ISETP.GE.AND P0, PT, R2, UR10, PT ;  /* 0x0000000a02007c0c */ /* 0x000fda000bf06270 */
[----:B------:R-:W-:Y:S05]  /*1030*/  @!P0 BRA `(.L_x_3) ;  /* 0xfffffff000748947 */ /* 0x000fea000383ffff */
[----:B------:R-:W-:Y:S05]  /*1040*/  EXIT ;  /* 0x000000000000794d */ /* 0x000fea0003800000 */
.L_x_4:
[----:B------:R-:W-:-:S00]  /*1050*/  BRA `(.L_x_4) ;  /* 0xfffffffc00fc7947 */ /* 0x000fc0000383ffff */
[----:B------:R-:W-:-:S00]  /*1060*/  NOP ;  /* 0x0000000000007918 */ /* 0x000fc00000000000 */
        /* <DEDUP_REMOVED lines=9> */
.L_x_47:


//--------------------- .text._Z4TRSMPdi          --------------------------
	.section	.text._Z4TRSMPdi,"ax",@progbits
	.align	128
        .global         _Z4TRSMPdi
        .type           _Z4TRSMPdi,@function
        .size           _Z4TRSMPdi,(.L_x_44 - _Z4TRSMPdi)
        .other          _Z4TRSMPdi,@"STO_CUDA_ENTRY STV_DEFAULT"
_Z4TRSMPdi:
.text._Z4TRSMPdi:
[----:B------:R-:W-:Y:S01]  /*0000*/  LDC R1, c[0x0][0x37c] ;  /* 0x0000df00ff017b82 */ /* 0x000fe20000000800 */
[----:B------:R-:W0:Y:S01]  /*0010*/  S2R R17, SR_TID.X ;  /* 0x0000000000117919 */ /* 0x000e220000002100 */
[----:B------:R-:W1:Y:S06]  /*0020*/  LDCU UR11, c[0x0][0x388] ;  /* 0x00007100ff0b77ac */ /* 0x000e6c0008000800 */
[----:B------:R-:W2:Y:S01]  /*0030*/  S2UR UR10, SR_CTAID.X ;  /* 0x00000000000a79c3 */ /* 0x000ea20000002500 */
[----:B------:R-:W-:Y:S01]  /*0040*/  BSSY.RECONVERGENT B0, `(.L_x_5) ;  /* 0x0000077000007945 */ /* 0x000fe20003800200 */
[----:B------:R-:W3:Y:S06]  /*0050*/  LDCU.64 UR8, c[0x0][0x380] ;  /* 0x00007000ff0877ac */ /* 0x000eec0008000a00 */
[----:B------:R-:W2:Y:S01]  /*0060*/  LDC R0, c[0x0][0x360] ;  /* 0x0000d800ff007b82 */ /* 0x000ea20000000800 */
[----:B-1----:R-:W-:-:S02]  /*0070*/  USHF.L.U32 UR4, UR11, 0xa, URZ ;  /* 0x0000000a0b047899 */ /* 0x002fc400080006ff */
[----:B------:R-:W-:Y:S02]  /*0080*/  USHF.R.S32.HI UR5, URZ, 0x1f, UR11 ;  /* 0x0000001fff057899 */ /* 0x000fe4000801140b */
[----:B------:R-:W-:Y:S02]  /*0090*/  UIADD3 UR6, UP0, UPT, UR4, UR11, URZ ;  /* 0x0000000b04067290 */ /* 0x000fe4000ff1e0ff */
[----:B------:R-:W-:Y:S02]  /*00a0*/  UIADD3 UR7, UPT, UPT, -UR11, 0x3c0, URZ ;  /* 0x000003c00b077890 */ /* 0x000fe4000fffe1ff */
[----:B------:R-:W-:Y:S02]  /*00b0*/  ULEA.HI.X.SX32 UR5, UR4, UR5, 0x1, UP0 ;  /* 0x0000000504057291 */ /* 0x000fe400080f0eff */
[----:B---3--:R-:W-:Y:S01]  /*00c0*/  ULEA UR4, UP0, UR6, UR8, 0x3 ;  /* 0x0000000806047291 */ /* 0x008fe2000f8018ff */
[----:B0-----:R-:W-:-:S03]  /*00d0*/  ISETP.GT.U32.AND P0, PT, R17, 0x3f, PT ;  /* 0x0000003f1100780c */ /* 0x001fc60003f04070 */
[----:B------:R-:W-:Y:S01]  /*00e0*/  ULEA.HI.X UR5, UR6, UR9, UR5, 0x3, UP0 ;  /* 0x0000000906057291 */ /* 0x000fe200080f1c05 */
[----:B--2---:R-:W-:Y:S01]  /*00f0*/  IMAD R3, R0, UR10, R17 ;  /* 0x0000000a00037c24 */ /* 0x004fe2000f8e0211 */
[----:B------:R-:W0:Y:S01]  /*0100*/  LDCU.64 UR8, c[0x0][0x358] ;  /* 0x00006b00ff0877ac */ /* 0x000e220008000a00 */
[----:B------:R-:W-:-:S03]  /*0110*/  IMAD.U32 R24, RZ, RZ, UR4 ;  /* 0x00000004ff187e24 */ /* 0x000fc6000f8e00ff */
[----:B------:R-:W-:Y:S01]  /*0120*/  IMAD.U32 R25, RZ, RZ, UR5 ;  /* 0x00000005ff197e24 */ /* 0x000fe2000f8e00ff */
[----:B------:R-:W-:-:S03]  /*0130*/  ISETP.GE.AND P1, PT, R3, UR7, PT ;  /* 0x0000000703007c0c */ /* 0x000fc6000bf26270 */
[----:B------:R-:W-:Y:S10]  /*0140*/  @P0 BRA `(.L_x_6) ;  /* 0x0000000400980947 */ /* 0x000ff40003800000 */
[----:B------:R-:W-:-:S04]  /*0150*/  IMAD.SHL.U32 R23, R17, 0x400, RZ ;  /* 0x0000040011177824 */ /* 0x000fc800078e00ff */
[----:B------:R-:W-:-:S05]  /*0160*/  IMAD.WIDE.U32 R22, R23, 0x8, R24 ;  /* 0x0000000817167825 */ /* 0x000fca00078e0018 */
[----:B0-----:R-:W2:Y:S04]  /*0170*/  LDG.E.64 R4, desc[UR8][R22.64] ;  /* 0x0000000816047981 */ /* 0x001ea8000c1e1b00 */
[----:B------:R-:W2:Y:S04]  /*0180*/  LDG.E.64 R6, desc[UR8][R22.64+0x8] ;  /* 0x0000080816067981 */ /* 0x000ea8000c1e1b00 */
[----:B------:R-:W3:Y:S04]  /*0190*/  LDG.E.64 R8, desc[UR8][R22.64+0x10] ;  /* 0x0000100816087981 */ /* 0x000ee8000c1e1b00 */
[----:B------:R-:W3:Y:S04]  /*01a0*/  LDG.E.64 R10, desc[UR8][R22.64+0x18] ;  /* 0x00001808160a7981 */ /* 0x000ee8000c1e1b00 */
[----:B------:R-:W4:Y:S04]  /*01b0*/  LDG.E.64 R12, desc[UR8][R22.64+0x20] ;  /* 0x00002008160c7981 */ /* 0x000f28000c1e1b00 */
[----:B------:R-:W4:Y:S01]  /*01c0*/  LDG.E.64 R14, desc[UR8][R22.64+0x28] ;  /* 0x00002808160e7981 */ /* 0x000f22000c1e1b00 */
[----:B------:R-:W0:Y:S01]  /*01d0*/  S2UR UR5, SR_CgaCtaId ;  /* 0x00000000000579c3 */ /* 0x000e220000008800 */
[----:B------:R-:W-:-:S02]  /*01e0*/  UMOV UR4, 0x400 ;  /* 0x0000040000047882 */ /* 0x000fc40000000000 */
[----:B------:R-:W5:Y:S04]  /*01f0*/  LDG.E.64 R18, desc[UR8][R22.64+0x68] ;  /* 0x0000680816127981 */ /* 0x000f68000c1e1b00 */
[----:B------:R-:W5:Y:S01]  /*0200*/  LDG.E.64 R20, desc[UR8][R22.64+0x1f0] ;  /* 0x0001f00816147981 */ /* 0x000f62000c1e1b00 */
[----:B0-----:R-:W-:-:S06]  /*0210*/  ULEA UR4, UR5, UR4, 0x18 ;  /* 0x0000000405047291 */ /* 0x001fcc000f8ec0ff */
[----:B------:R-:W-:Y:S02]  /*0220*/  LEA R2, R17, UR4, 0x9 ;  /* 0x0000000411027c11 */ /* 0x000fe4000f8e48ff */
[----:B------:R-:W5:Y:S04]  /*0230*/  LDG.E.64 R16, desc[UR8][R22.64+0x60] ;  /* 0x0000600816107981 */ /* 0x000f68000c1e1b00 */
[----:B--2---:R0:W-:Y:S04]  /*0240*/  STS.128 [R2], R4 ;  /* 0x0000000402007388 */ /* 0x0041e80000000c00 */
[----:B---3--:R1:W-:Y:S04]  /*0250*/  STS.128 [R2+0x10], R8 ;  /* 0x0000100802007388 */ /* 0x0083e80000000c00 */
[----:B----4-:R2:W-:Y:S04]  /*0260*/  STS.128 [R2+0x20], R12 ;  /* 0x0000200c02007388 */ /* 0x0105e80000000c00 */
[----:B0-----:R-:W3:Y:S04]  /*0270*/  LDG.E.64 R4, desc[UR8][R22.64+0x30] ;  /* 0x0000300816047981 */ /* 0x001ee8000c1e1b00 */
[----:B------:R-:W3:Y:S04]  /*0280*/  LDG.E.64 R6, desc[UR8][R22.64+0x38] ;  /* 0x0000380816067981 */ /* 0x000ee8000c1e1b00 */
[----:B-1----:R-:W4:Y:S04]  /*0290*/  LDG.E.64 R8, desc[UR8][R22.64+0x40] ;  /* 0x0000400816087981 */ /* 0x002f28000c1e1b00 */
[----:B------:R-:W4:Y:S04]  /*02a0*/  LDG.E.64 R10, desc[UR8][R22.64+0x48] ;  /* 0x00004808160a7981 */ /* 0x000f28000c1e1b00 */
[----:B--2---:R-:W2:Y:S04]  /*02b0*/  LDG.E.64 R12, desc[UR8][R22.64+0x50] ;  /* 0x00005008160c7981 */ /* 0x004ea8000c1e1b00 */
[----:B------:R-:W2:Y:S04]  /*02c0*/  LDG.E.64 R14, desc[UR8][R22.64+0x58] ;  /* 0x00005808160e7981 */ /* 0x000ea8000c1e1b00 */
[----:B-----5:R0:W-:Y:S04]  /*02d0*/  STS.128 [R2+0x60], R16 ;  /* 0x0000601002007388 */ /* 0x0201e80000000c00 */
[----:B0-----:R-:W5:Y:S04]  /*02e0*/  LDG.E.64 R16, desc[UR8][R22.64+0xa0] ;  /* 0x0000a00816107981 */ /* 0x001f68000c1e1b00 */
[----:B------:R-:W5:Y:S04]  /*02f0*/  LDG.E.64 R18, desc[UR8][R22.64+0xa8] ;  /* 0x0000a80816127981 */ /* 0x000f68000c1e1b00 */
[----:B---3--:R0:W-:Y:S04]  /*0300*/  STS.128 [R2+0x30], R4 ;  /* 0x0000300402007388 */ /* 0x0081e80000000c00 */
[----:B----4-:R1:W-:Y:S04]  /*0310*/  STS.128 [R2+0x40], R8 ;  /* 0x0000400802007388 */ /* 0x0103e80000000c00 */
[----:B--2---:R2:W-:Y:S04]  /*0320*/  STS.128 [R2+0x50], R12 ;  /* 0x0000500c02007388 */ /* 0x0045e80000000c00 */
        /* <DEDUP_REMOVED lines=66> */
[----:B------:R-:W2:Y:S04]  /*0750*/  LDG.E.64 R22, desc[UR8][R22.64+0x1f8] ;  /* 0x0001f80816167981 */ /* 0x000ea8000c1e1b00 */
[----:B-----5:R1:W-:Y:S04]  /*0760*/  STS.128 [R2+0x1e0], R16 ;  /* 0x0001e01002007388 */ /* 0x0203e80000000c00 */
[----:B---3--:R1:W-:Y:S04]  /*0770*/  STS.128 [R2+0x1b0], R4 ;  /* 0x0001b00402007388 */ /* 0x0083e80000000c00 */
[----:B----4-:R1:W-:Y:S04]  /*0780*/  STS.128 [R2+0x1c0], R8 ;  /* 0x0001c00802007388 */ /* 0x0103e80000000c00 */
[----:B--2---:R1:W-:Y:S04]  /*0790*/  STS.128 [R2+0x1d0], R12 ;  /* 0x0001d00c02007388 */ /* 0x0043e80000000c00 */
[----:B------:R1:W-:Y:S02]  /*07a0*/  STS.128 [R2+0x1f0], R20 ;  /* 0x0001f01402007388 */ /* 0x0003e40000000c00 */
.L_x_6:
[----:B0-----:R-:W-:Y:S05]  /*07b0*/  BSYNC.RECONVERGENT B0 ;  /* 0x0000000000007941 */ /* 0x001fea0003800200 */
.L_x_5:
[----:B------:R-:W-:Y:S06]  /*07c0*/  BAR.SYNC.DEFER_BLOCKING 0x0 ;  /* 0x0000000000007b1d */ /* 0x000fec0000010000 */
[----:B------:R-:W-:Y:S05]  /*07d0*/  @P1 EXIT ;  /* 0x000000000000194d */ /* 0x000fea0003800000 */
[----:B------:R-:W1:Y:S02]  /*07e0*/  LDCU UR4, c[0x0][0x370] ;  /* 0x00006e00ff0477ac */ /* 0x000e640008000800 */
[----:B-1----:R-:W-:-:S07]  /*07f0*/  IMAD R2, R0, UR4, RZ ;  /* 0x0000000400027c24 */ /* 0x002fce000f8e02ff */
.L_x_15:
[C---:B------:R-:W-:Y:S01]  /*0800*/  VIADD R4, R3.reuse, 0x40 ;  /* 0x0000004003047836 */ /* 0x040fe20000000000 */
[----:B------:R-:W-:Y:S01]  /*0810*/  PRMT R23, RZ, 0x7610, R23 ;  /* 0x00007610ff177816 */ /* 0x000fe20000000017 */
[----:B------:R-:W-:Y:S01]  /*0820*/  IMAD.SHL.U32 R5, R3, 0x400, RZ ;  /* 0x0000040003057824 */ /* 0x000fe200078e00ff */
[----:B------:R-:W-:Y:S01]  /*0830*/  PRMT R26, RZ, 0x7610, R26 ;  /* 0x00007610ff1a7816 */ /* 0x000fe2000000001a */
[----:B------:R-:W-:Y:S02]  /*0840*/  IMAD.IADD R3, R2, 0x1, R3 ;  /* 0x0000000102037824 */ /* 0x000fe400078e0203 */
[----:B------:R-:W-:-:S03]  /*0850*/  IMAD.MOV.U32 R22, RZ, RZ, RZ ;  /* 0x000000ffff167224 */ /* 0x000fc600078e00ff */
[----:B0-----:R-:W-:-:S13]  /*0860*/  ISETP.GE.AND P1, PT, R3, UR7, PT ;  /* 0x0000000703007c0c */ /* 0x001fda000bf26270 */
.L_x_14:
[----:B------:R-:W-:Y:S02]  /*0870*/  ISETP.NE.AND P0, PT, R22, RZ, PT ;  /* 0x000000ff1600720c */ /* 0x000fe40003f05270 */
[----:B0-----:R-:W-:-:S11]  /*0880*/  CS2R R8, SRZ ;  /* 0x0000000000087805 */ /* 0x001fd6000001ff00 */
[----:B------:R-:W-:Y:S05]  /*0890*/  @!P0 BRA `(.L_x_7) ;  /* 0x0000000800708947 */ /* 0x000fea0003800000 */
[C---:B------:R-:W-:Y:S01]  /*08a0*/  ISETP.GE.U32.AND P0, PT, R22.reuse, 0x10, PT ;  /* 0x000000101600780c */ /* 0x040fe20003f06070 */
[----:B------:R-:W-:Y:S01]  /*08b0*/  IMAD.MOV.U32 R20, RZ, RZ, RZ ;  /* 0x000000ffff147224 */ /* 0x000fe200078e00ff */
[----:B------:R-:W-:Y:S02]  /*08c0*/  LOP3.LUT P2, RZ, R22, 0xf, RZ, 0xc0, !PT ;  /* 0x0000000f16ff7812 */ /* 0x000fe4000784c0ff */
[----:B------:R-:W-:-:S09]  /*08d0*/  CS2R R8, SRZ ;  /* 0x0000000000087805 */ /* 0x000fd2000001ff00 */
[----:B------:R-:W-:Y:S05]  /*08e0*/  @!P0 BRA `(.L_x_8) ;  /* 0x0000000400048947 */ /* 0x000fea0003800000 */
[----:B------:R-:W0:Y:S01]  /*08f0*/  S2UR UR5, SR_CgaCtaId ;  /* 0x00000000000579c3 */ /* 0x000e220000008800 */
[----:B------:R-:W-:Y:S01]  /*0900*/  UMOV UR4, 0x400 ;  /* 0x0000040000047882 */ /* 0x000fe20000000000 */
[C---:B------:R-:W-:Y:S01]  /*0910*/  LOP3.LUT R27, R22.reuse, 0xfffffff0, RZ, 0xc0, !PT ;  /* 0xfffffff0161b7812 */ /* 0x040fe200078ec0ff */
[----:B------:R-:W-:Y:S01]  /*0920*/  IMAD.MOV.U32 R0, RZ, RZ, R5 ;  /* 0x000000ffff007224 */ /* 0x000fe200078e0005 */
[----:B------:R-:W-:Y:S02]  /*0930*/  LOP3.LUT R20, R22, 0x7ffffff0, RZ, 0xc0, !PT ;  /* 0x7ffffff016147812 */ /* 0x000fe400078ec0ff */
[----:B------:R-:W-:Y:S01]  /*0940*/  CS2R R8, SRZ ;  /* 0x0000000000087805 */ /* 0x000fe2000001ff00 */
[----:B------:R-:W-:Y:S01]  /*0950*/  IMAD.MOV R27, RZ, RZ, -R27 ;  /* 0x000000ffff1b7224 */ /* 0x000fe200078e0a1b */
[----:B0-----:R-:W-:-:S06]  /*0960*/  ULEA UR4, UR5, UR4, 0x18 ;  /* 0x0000000405047291 */ /* 0x001fcc000f8ec0ff */
[----:B------:R-:W-:-:S05]  /*0970*/  LEA R21, R22, UR4, 0x3 ;  /* 0x0000000416157c11 */ /* 0x000fca000f8e18ff */
[----:B------:R-:W-:-:S07]  /*0980*/  VIADD R21, R21, 0x1000 ;  /* 0x0000100015157836 */ /* 0x000fce0000000000 */
.L_x_9:
[----:B------:R-:W-:Y:S01]  /*0990*/  VIADD R19, R0, 0x10000 ;  /* 0x0001000000137836 */ /* 0x000fe20000000000 */
[----:B------:R-:W0:Y:S03]  /*09a0*/  LDS.64 R12, [R21+-0x1000] ;  /* 0xfff00000150c7984 */ /* 0x000e260000000a00 */
[----:B------:R-:W-:-:S05]  /*09b0*/  IMAD.WIDE R18, R19, 0x8, R24 ;  /* 0x0000000813127825 */ /* 0x000fca00078e0218 */
[----:B------:R-:W0:Y:S04]  /*09c0*/  LDG.E.64 R14, desc[UR8][R18.64] ;  /* 0x00000008120e7981 */ /* 0x000e28000c1e1b00 */
[----:B------:R-:W2:Y:S04]  /*09d0*/  LDG.E.64 R10, desc[UR8][R18.64+0x8] ;  /* 0x00000808120a7981 */ /* 0x000ea8000c1e1b00 */
[----:B------:R-:W3:Y:S04]  /*09e0*/  LDG.E.64 R6, desc[UR8][R18.64+0x10] ;  /* 0x0000100812067981 */ /* 0x000ee8000c1e1b00 */
[----:B------:R-:W4:Y:S01]  /*09f0*/  LDG.E.64 R16, desc[UR8][R18.64+0x18] ;  /* 0x0000180812107981 */ /* 0x000f22000c1e1b00 */
[----:B0-----:R-:W-:-:S03]  /*0a00*/  DFMA R12, R14, R12, R8 ;  /* 0x0000000c0e0c722b */ /* 0x001fc60000000008 */
[----:B------:R-:W2:Y:S04]  /*0a10*/  LDS.64 R8, [R21+-0xe00] ;  /* 0xfff2000015087984 */ /* 0x000ea80000000a00 */
[----:B------:R-:W5:Y:S01]  /*0a20*/  LDG.E.64 R14, desc[UR8][R18.64+0x20] ;  /* 0x00002008120e7981 */ /* 0x000f62000c1e1b00 */
[----:B--2---:R-:W-:-:S03]  /*0a30*/  DFMA R8, R10, R8, R12 ;  /* 0x000000080a08722b */ /* 0x004fc6000000000c */
[----:B------:R-:W3:Y:S04]  /*0a40*/  LDS.64 R10, [R21+-0xc00] ;  /* 0xfff40000150a7984 */ /* 0x000ee80000000a00 */
[----:B------:R-:W-:Y:S01]  /*0a50*/  LDS.64 R12, [R21+-0x800] ;  /* 0xfff80000150c7984 */ /* 0x000fe20000000a00 */
[----:B---3--:R-:W-:-:S03]  /*0a60*/  DFMA R10, R6, R10, R8 ;  /* 0x0000000a060a722b */ /* 0x008fc60000000008 */
[----:B------:R-:W4:Y:S04]  /*0a70*/  LDS.64 R8, [R21+-0xa00] ;  /* 0xfff6000015087984 */ /* 0x000f280000000a00 */
[----:B------:R-:W2:Y:S01]  /*0a80*/  LDG.E.64 R6, desc[UR8][R18.64+0x28] ;  /* 0x0000280812067981 */ /* 0x000ea2000c1e1b00 */
[----:B----4-:R-:W-:-:S03]  /*0a90*/  DFMA R16, R16, R8, R10 ;  /* 0x000000081010722b */ /* 0x010fc6000000000a */
[----:B------:R-:W3:Y:S04]  /*0aa0*/  LDG.E.64 R8, desc[UR8][R18.64+0x30] ;  /* 0x0000300812087981 */ /* 0x000ee8000c1e1b00 */
[----:B------:R-:W4:Y:S01]  /*0ab0*/  LDG.E.64 R10, desc[UR8][R18.64+0x38] ;  /* 0x00003808120a7981 */ /* 0x000f22000c1e1b00 */
[----:B-----5:R-:W-:-:S03]  /*0ac0*/  DFMA R14, R14, R12, R16 ;  /* 0x0000000c0e0e722b */ /* 0x020fc60000000010 */
[----:B------:R-:W2:Y:S04]  /*0ad0*/  LDS.64 R12, [R21+-0x600] ;  /* 0xfffa0000150c7984 */ /* 0x000ea80000000a00 */
[----:B------:R-:W-:Y:S01]  /*0ae0*/  LDS.64 R16, [R21] ;  /* 0x0000000015107984 */ /* 0x000fe20000000a00 */
[----:B--2---:R-:W-:-:S03]  /*0af0*/  DFMA R12, R6, R12, R14 ;  /* 0x0000000c060c722b */ /* 0x004fc6000000000e */
[----:B------:R-:W3:Y:S04]  /*0b00*/  LDS.64 R14, [R21+-0x400] ;  /* 0xfffc0000150e7984 */ /* 0x000ee80000000a00 */
[----:B------:R-:W2:Y:S01]  /*0b10*/  LDG.E.64 R6, desc[UR8][R18.64+0x40] ;  /* 0x0000400812067981 */ /* 0x000ea2000c1e1b00 */
[----:B---3--:R-:W-:-:S03]  /*0b20*/  DFMA R14, R8, R14, R12 ;  /* 0x0000000e080e722b */ /* 0x008fc6000000000c */
[----:B------:R-:W4:Y:S04]  /*0b30*/  LDS.64 R12, [R21+-0x200] ;  /* 0xfffe0000150c7984 */ /* 0x000f280000000a00 */
[----:B------:R-:W3:Y:S01]  /*0b40*/  LDG.E.64 R8, desc[UR8][R18.64+0x48] ;  /* 0x0000480812087981 */ /* 0x000ee2000c1e1b00 */
[----:B----4-:R-:W-:-:S03]  /*0b50*/  DFMA R10, R10, R12, R14 ;  /* 0x0000000c0a0a722b */ /* 0x010fc6000000000e */
[----:B------:R-:W4:Y:S04]  /*0b60*/  LDG.E.64 R12, desc[UR8][R18.64+0x50] ;  /* 0x00005008120c7981 */ /* 0x000f28000c1e1b00 */
[----:B------:R-:W5:Y:S01]  /*0b70*/  LDG.E.64 R14, desc[UR8][R18.64+0x58] ;  /* 0x00005808120e7981 */ /* 0x000f62000c1e1b00 */
[----:B--2---:R-:W-:-:S03]  /*0b80*/  DFMA R6, R6, R16, R10 ;  /* 0x000000100606722b */ /* 0x004fc6000000000a */
[----:B------:R-:W3:Y:S05]  /*0b90*/  LDS.64 R10, [R21+0x200] ;  /* 0x00020000150a7984 */ /* 0x000eea0000000a00 */
[----:B---3--:R-:W-:Y:S01]  /*0ba0*/  DFMA R10, R8, R10, R6 ;  /* 0x0000000a080a722b */ /* 0x008fe20000000006 */
[----:B------:R-:W4:Y:S04]  /*0bb0*/  LDS.64 R8, [R21+0x400] ;  /* 0x0004000015087984 */ /* 0x000f280000000a00 */
[----:B------:R-:W2:Y:S03]  /*0bc0*/  LDG.E.64 R6, desc[UR8][R18.64+0x60] ;  /* 0x0000600812067981 */ /* 0x000ea6000c1e1b00 */
[----:B----4-:R-:W-:-:S02]  /*0bd0*/  DFMA R12, R12, R8, R10 ;  /* 0x000000080c0c722b */ /* 0x010fc4000000000a */
[----:B------:R-:W5:Y:S04]  /*0be0*/  LDS.64 R10, [R21+0x600] ;  /* 0x00060000150a7984 */ /* 0x000f680000000a00 */
[----:B------:R-:W3:Y:S02]  /*0bf0*/  LDG.E.64 R8, desc[UR8][R18.64+0x68] ;  /* 0x0000680812087981 */ /* 0x000ee4000c1e1b00 */
[----:B-----5:R-:W-:Y:S02]  /*0c00*/  DFMA R14, R14, R10, R12 ;  /* 0x0000000a0e0e722b */ /* 0x020fe4000000000c */
[----:B------:R-:W4:Y:S04]  /*0c10*/  LDG.E.64 R10, desc[UR8][R18.64+0x70] ;  /* 0x00007008120a7981 */ /* 0x000f28000c1e1b00 */
[----:B------:R-:W2:Y:S04]  /*0c20*/  LDS.64 R12, [R21+0x800] ;  /* 0x00080000150c7984 */ /* 0x000ea80000000a00 */
[----:B------:R-:W5:Y:S01]  /*0c30*/  LDG.E.64 R18, desc[UR8][R18.64+0x78] ;  /* 0x0000780812127981 */ /* 0x000f62000c1e1b00 */
[----:B------:R-:W-:-:S05]  /*0c40*/  VIADD R27, R27, 0x10 ;  /* 0x000000101b1b7836 */ /* 0x000fca0000000000 */
[----:B------:R-:W-:Y:S01]  /*0c50*/  ISETP.NE.AND P0, PT, R27, RZ, PT ;  /* 0x000000ff1b00720c */ /* 0x000fe20003f05270 */
[----:B------:R-:W-:Y:S01]  /*0c60*/  VIADD R0, R0, 0x10 ;  /* 0x0000001000007836 */ /* 0x000fe20000000000 */
[----:B--2---:R-:W-:Y:S01]  /*0c70*/  DFMA R14, R6, R12, R14 ;  /* 0x0000000c060e722b */ /* 0x004fe2000000000e */
[----:B------:R-:W3:Y:S04]  /*0c80*/  LDS.64 R12, [R21+0xa00] ;  /* 0x000a0000150c7984 */ /* 0x000ee80000000a00 */
[----:B------:R-:W4:Y:S03]  /*0c90*/  LDS.64 R6, [R21+0xc00] ;  /* 0x000c000015067984 */ /* 0x000f260000000a00 */
[----:B---3--:R-:W-:Y:S01]  /*0ca0*/  DFMA R12, R8, R12, R14 ;  /* 0x0000000c080c722b */ /* 0x008fe2000000000e */
[----:B------:R0:W5:Y:S02]  /*0cb0*/  LDS.64 R8, [R21+0xe00] ;  /* 0x000e000015087984 */ /* 0x0001640000000a00 */
[----:B0-----:R-:W-:-:S05]  /*0cc0*/  VIADD R21, R21, 0x2000 ;  /* 0x0000200015157836 */ /* 0x001fca0000000000 */
[----:B----4-:R-:W-:-:S08]  /*0cd0*/  DFMA R6, R10, R6, R12 ;  /* 0x000000060a06722b */ /* 0x010fd0000000000c */
[----:B-----5:R-:W-:Y:S01]  /*0ce0*/  DFMA R8, R18, R8, R6 ;  /* 0x000000081208722b */ /* 0x020fe20000000006 */
[----:B------:R-:W-:Y:S10]  /*0cf0*/  @P0 BRA `(.L_x_9) ;  /* 0xfffffffc00240947 */ /* 0x000ff4000383ffff */
.L_x_8:
[----:B------:R-:W-:Y:S05]  /*0d00*/  @!P2 BRA `(.L_x_7) ;  /* 0x000000040054a947 */ /* 0x000fea0003800000 */
[----:B------:R-:W-:-:S04]  /*0d10*/  LOP3.LUT R6, R26, 0xf, RZ, 0xc0, !PT ;  /* 0x0000000f1a067812 */ /* 0x000fc800078ec0ff */
[C---:B------:R-:W-:Y:S01]  /*0d20*/  LOP3.LUT P2, RZ, R6.reuse, 0x7, RZ, 0xc0, !PT ;  /* 0x0000000706ff7812 */ /* 0x040fe2000784c0ff */
[----:B------:R-:W-:-:S05]  /*0d30*/  VIADD R0, R6, 0xffffffff ;  /* 0xffffffff06007836 */ /* 0x000fca0000000000 */
[----:B------:R-:W-:-:S13]  /*0d40*/  ISETP.GE.U32.AND P0, PT, R0, 0x7, PT ;  /* 0x000000070000780c */ /* 0x000fda0003f06070 */
[----:B------:R-:W-:Y:S05]  /*0d50*/  @!P0 BRA `(.L_x_10) ;  /* 0x0000000000808947 */ /* 0x000fea0003800000 */
[----:B------:R-:W-:-:S04]  /*0d60*/  IMAD R29, R4, 0x400, R20 ;  /* 0x00000400041d7824 */ /* 0x000fc800078e0214 */
[----:B------:R-:W-:-:S05]  /*0d70*/  IMAD.WIDE R28, R29, 0x8, R24 ;  /* 0x000000081d1c7825 */ /* 0x000fca00078e0218 */
[----:B------:R-:W2:Y:S04]  /*0d80*/  LDG.E.64 R12, desc[UR8][R28.64] ;  /* 0x000000081c0c7981 */ /* 0x000ea8000c1e1b00 */
[----:B------:R-:W3:Y:S04]  /*0d90*/  LDG.E.64 R10, desc[UR8][R28.64+0x8] ;  /* 0x000008081c0a7981 */ /* 0x000ee8000c1e1b00 */
[----:B------:R-:W4:Y:S01]  /*0da0*/  LDG.E.64 R14, desc[UR8][R28.64+0x10] ;  /* 0x000010081c0e7981 */ /* 0x000f22000c1e1b00 */
[----:B------:R-:W-:Y:S01]  /*0db0*/  MOV R0, 0x400 ;  /* 0x0000040000007802 */ /* 0x000fe20000000f00 */
[----:B------:R-:W0:Y:S02]  /*0dc0*/  S2R R7, SR_CgaCtaId ;  /* 0x0000000000077919 */ /* 0x000e240000008800 */
[----:B------:R-:W5:Y:S01]  /*0dd0*/  LDG.E.64 R16, desc[UR8][R28.64+0x20] ;  /* 0x000020081c107981 */ /* 0x000f62000c1e1b00 */
[----:B0-----:R-:W-:Y:S01]  /*0de0*/  LEA R7, R7, R0, 0x18 ;  /* 0x0000000007077211 */ /* 0x001fe200078ec0ff */
[----:B------:R-:W-:-:S04]  /*0df0*/  IMAD R0, R20, 0x40, R22 ;  /* 0x0000004014007824 */ /* 0x000fc800078e0216 */
[----:B------:R-:W-:-:S05]  /*0e00*/  IMAD R0, R0, 0x8, R7 ;  /* 0x0000000800007824 */ /* 0x000fca00078e0207 */
[----:B------:R-:W2:Y:S04]  /*0e10*/  LDS.64 R6, [R0] ;  /* 0x0000000000067984 */ /* 0x000ea80000000a00 */
[----:B------:R-:W-:Y:S01]  /*0e20*/  LDS.64 R18, [R0+0x600] ;  /* 0x0006000000127984 */ /* 0x000fe20000000a00 */
[----:B--2---:R-:W-:-:S03]  /*0e30*/  DFMA R8, R12, R6, R8 ;  /* 0x000000060c08722b */ /* 0x004fc60000000008 */
[----:B------:R-:W3:Y:S04]  /*0e40*/  LDS.64 R6, [R0+0x200] ;  /* 0x0002000000067984 */ /* 0x000ee80000000a00 */
[----:B------:R-:W2:Y:S01]  /*0e50*/  LDG.E.64 R12, desc[UR8][R28.64+0x18] ;  /* 0x000018081c0c7981 */ /* 0x000ea2000c1e1b00 */
[----:B---3--:R-:W-:-:S03]  /*0e60*/  DFMA R10, R10, R6, R8 ;  /* 0x000000060a0a722b */ /* 0x008fc60000000008 */
[----:B------:R-:W4:Y:S04]  /*0e70*/  LDS.64 R8, [R0+0x400] ;  /* 0x0004000000087984 */ /* 0x000f280000000a00 */
[----:B------:R-:W3:Y:S01]  /*0e80*/  LDG.E.64 R6, desc[UR8][R28.64+0x28] ;  /* 0x000028081c067981 */ /* 0x000ee2000c1e1b00 */
[----:B----4-:R-:W-:-:S03]  /*0e90*/  DFMA R14, R14, R8, R10 ;  /* 0x000000080e0e722b */ /* 0x010fc6000000000a */
[----:B------:R-:W4:Y:S04]  /*0ea0*/  LDG.E.64 R8, desc[UR8][R28.64+0x30] ;  /* 0x000030081c087981 */ /* 0x000f28000c1e1b00 */
[----:B------:R-:W4:Y:S01]  /*0eb0*/  LDG.E.64 R10, desc[UR8][R28.64+0x38] ;  /* 0x000038081c0a7981 */ /* 0x000f22000c1e1b00 */
[----:B------:R-:W-:Y:S01]  /*0ec0*/  VIADD R20, R20, 0x8 ;  /* 0x0000000814147836 */ /* 0x000fe20000000000 */
[----:B--2---:R-:W-:Y:S02]  /*0ed0*/  DFMA R18, R12, R18, R14 ;  /* 0x000000120c12722b */ /* 0x004fe4000000000e */
[----:B------:R-:W5:Y:S04]  /*0ee0*/  LDS.64 R12, [R0+0x800] ;  /* 0x00080000000c7984 */ /* 0x000f680000000a00 */
[----:B------:R-:W3:Y:S02]  /*0ef0*/  LDS.64 R14, [R0+0xa00] ;  /* 0x000a0000000e7984 */ /* 0x000ee40000000a00 */
[----:B-----5:R-:W-:-:S02]  /*0f00*/  DFMA R16, R16, R12, R18 ;  /* 0x0000000c1010722b */ /* 0x020fc40000000012 */
[----:B------:R-:W4:Y:S04]  /*0f10*/  LDS.64 R12, [R0+0xc00] ;  /* 0x000c0000000c7984 */ /* 0x000f280000000a00 */
[----:B------:R-:W0:Y:S02]  /*0f20*/  LDS.64 R18, [R0+0xe00] ;  /* 0x000e000000127984 */ /* 0x000e240000000a00 */
[----:B---3--:R-:W-:-:S08]  /*0f30*/  DFMA R6, R6, R14, R16 ;  /* 0x0000000e0606722b */ /* 0x008fd00000000010 */
[----:B----4-:R-:W-:-:S08]  /*0f40*/  DFMA R8, R8, R12, R6 ;  /* 0x0000000c0808722b */ /* 0x010fd00000000006 */
[----:B0-----:R-:W-:-:S11]  /*0f50*/  DFMA R8, R10, R18, R8 ;  /* 0x000000120a08722b */ /* 0x001fd60000000008 */
.L_x_10:
[----:B------:R-:W-:Y:S05]  /*0f60*/  @!P2 BRA `(.L_x_7) ;  /* 0x0000000000bca947 */ /* 0x000fea0003800000 */
[----:B------:R-:W-:-:S04]  /*0f70*/  LOP3.LUT R0, R23, 0xffff, RZ, 0xc0, !PT ;  /* 0x0000ffff17007812 */ /* 0x000fc800078ec0ff */
[C---:B------:R-:W-:Y:S02]  /*0f80*/  LOP3.LUT R6, R0.reuse, 0x7, RZ, 0xc0, !PT ;  /* 0x0000000700067812 */ /* 0x040fe400078ec0ff */
[----:B------:R-:W-:-:S03]  /*0f90*/  LOP3.LUT R0, R0, 0x3, RZ, 0xc0, !PT ;  /* 0x0000000300007812 */ /* 0x000fc600078ec0ff */
[----:B------:R-:W-:Y:S01]  /*0fa0*/  VIADD R6, R6, 0xffffffff ;  /* 0xffffffff06067836 */ /* 0x000fe20000000000 */
[----:B------:R-:W-:-:S04]  /*0fb0*/  ISETP.NE.AND P2, PT, R0, RZ, PT ;  /* 0x000000ff0000720c */ /* 0x000fc80003f45270 */
[----:B------:R-:W-:-:S13]  /*0fc0*/  ISETP.GE.U32.AND P0, PT, R6, 0x3, PT ;  /* 0x000000030600780c */ /* 0x000fda0003f06070 */
[----:B------:R-:W-:Y:S05]  /*0fd0*/  @!P0 BRA `(.L_x_11) ;  /* 0x0000000000508947 */ /* 0x000fea0003800000 */
[----:B------:R-:W-:-:S04]  /*0fe0*/  IMAD R7, R4, 0x400, R20 ;  /* 0x0000040004077824 */ /* 0x000fc800078e0214 */
[----:B------:R-:W-:-:S05]  /*0ff0*/  IMAD.WIDE R6, R7, 0x8, R24 ;  /* 0x0000000807067825 */ /* 0x000fca00078e0218 */
[----:B------:R-:W2:Y:S04]  /*1000*/  LDG.E.64 R18, desc[UR8][R6.64] ;  /* 0x0000000806127981 */ /* 0x000ea8000c1e1b00 */
[----:B------:R-:W3:Y:S04]  /*1010*/  LDG.E.64 R12, desc[UR8][R6.64+0x8] ;  /* 0x00000808060c7981 */ /* 0x000ee8000c1e1b00 */
[----:B------:R-:W4:Y:S04]  /*1020*/  LDG.E.64 R10, desc[UR8][R6.64+0x10] ;  /* 0x00001008060a7981 */ /* 0x000f28000c1e1b00 */
[----:B------:R-:W5:Y:S01]  /*1030*/  LDG.E.64 R6, desc[UR8][R6.64+0x18] ;  /* 0x0000180806067981 */ /* 0x000f62000c1e1b00 */
[----:B------:R-:W-:Y:S01]  /*1040*/  MOV R14, 0x400 ;  /* 0x00000400000e7802 */ /* 0x000fe20000000f00 */
[C---:B------:R-:W-:Y:S01]  /*1050*/  IMAD R21, R20.reuse, 0x40, R22 ;  /* 0x0000004014157824 */ /* 0x040fe200078e0216 */
[----:B------:R-:W0:Y:S01]  /*1060*/  S2R R15, SR_CgaCtaId ;  /* 0x00000000000f7919 */ /* 0x000e220000008800 */
[----:B------:R-:W-:Y:S01]  /*1070*/  VIADD R20, R20, 0x4 ;  /* 0x0000000414147836 */ /* 0x000fe20000000000 */
[----:B0-----:R-:W-:-:S05]  /*1080*/  LEA R14, R15, R14, 0x18 ;  /* 0x0000000e0f0e7211 */ /* 0x001fca00078ec0ff */
[----:B------:R-:W-:-:S05]  /*1090*/  IMAD R21, R21, 0x8, R14 ;  /* 0x0000000815157824 */ /* 0x000fca00078e020e */
[----:B------:R-:W2:Y:S04]  /*10a0*/  LDS.64 R16, [R21] ;  /* 0x0000000015107984 */ /* 0x000ea80000000a00 */
[----:B------:R-:W3:Y:S01]  /*10b0*/  LDS.64 R14, [R21+0x200] ;  /* 0x00020000150e7984 */ /* 0x000ee20000000a00 */
[----:B--2---:R-:W-:-:S03]  /*10c0*/  DFMA R16, R18, R16, R8 ;  /* 0x000000101210722b */ /* 0x004fc60000000008 */
[----:B------:R-:W4:Y:S04]  /*10d0*/  LDS.64 R8, [R21+0x400] ;  /* 0x0004000015087984 */ /* 0x000f280000000a00 */
[----:B------:R-:W5:Y:S01]  /*10e0*/  LDS.64 R18, [R21+0x600] ;  /* 0x0006000015127984 */ /* 0x000f620000000a00 */
[----:B---3--:R-:W-:-:S08]  /*10f0*/  DFMA R12, R12, R14, R16 ;  /* 0x0000000e0c0c722b */ /* 0x008fd00000000010 */
[----:B----4-:R-:W-:-:S08]  /*1100*/  DFMA R8, R10, R8, R12 ;  /* 0x000000080a08722b */ /* 0x010fd0000000000c */
[----:B-----5:R-:W-:-:S11]  /*1110*/  DFMA R8, R6, R18, R8 ;  /* 0x000000120608722b */ /* 0x020fd60000000008 */
.L_x_11:
[----:B------:R-:W-:Y:S05]  /*1120*/  @!P2 BRA `(.L_x_7) ;  /* 0x00000000004ca947 */ /* 0x000fea0003800000 */
[----:B------:R-:W-:-:S04]  /*1130*/  IMAD R7, R4, 0x400, R20 ;  /* 0x0000040004077824 */ /* 0x000fc800078e0214 */
[----:B------:R-:W-:-:S05]  /*1140*/  IMAD.WIDE R6, R7, 0x8, R24 ;  /* 0x0000000807067825 */ /* 0x000fca00078e0218 */
[----:B------:R-:W2:Y:S01]  /*1150*/  LDG.E.64 R10, desc[UR8][R6.64] ;  /* 0x00000008060a7981 */ /* 0x000ea2000c1e1b00 */
[----:B------:R-:W-:Y:S01]  /*1160*/  MOV R12, 0x400 ;  /* 0x00000400000c7802 */ /* 0x000fe20000000f00 */
[----:B------:R-:W-:Y:S01]  /*1170*/  IMAD R20, R20, 0x40, R22 ;  /* 0x0000004014147824 */ /* 0x000fe200078e0216 */
[----:B------:R-:W-:Y:S01]  /*1180*/  ISETP.NE.AND P0, PT, R0, 0x1, PT ;  /* 0x000000010000780c */ /* 0x000fe20003f05270 */
[----:B------:R-:W0:Y:S02]  /*1190*/  S2R R13, SR_CgaCtaId ;  /* 0x00000000000d7919 */ /* 0x000e240000008800 */
[----:B0-----:R-:W-:-:S05]  /*11a0*/  LEA R13, R13, R12, 0x18 ;  /* 0x0000000c0d0d7211 */ /* 0x001fca00078ec0ff */
[----:B------:R-:W-:-:S05]  /*11b0*/  IMAD R20, R20, 0x8, R13 ;  /* 0x0000000814147824 */ /* 0x000fca00078e020d */
[----:B------:R-:W2:Y:S02]  /*11c0*/  LDS.64 R12, [R20] ;  /* 0x00000000140c7984 */ /* 0x000ea40000000a00 */
[----:B--2---:R-:W-:Y:S01]  /*11d0*/  DFMA R8, R10, R12, R8 ;  /* 0x0000000c0a08722b */ /* 0x004fe20000000008 */
[----:B------:R-:W-:Y:S10]  /*11e0*/  @!P0 BRA `(.L_x_7) ;  /* 0x00000000001c8947 */ /* 0x000ff40003800000 */
[----:B------:R-:W-:Y:S01]  /*11f0*/  ISETP.NE.AND P0, PT, R0, 0x2, PT ;  /* 0x000000020000780c */ /* 0x000fe20003f05270 */
[----:B------:R-:W2:Y:S04]  /*1200*/  LDG.E.64 R10, desc[UR8][R6.64+0x8] ;  /* 0x00000808060a7981 */ /* 0x000ea8000c1e1b00 */
[----:B------:R-:W2:Y:S08]  /*1210*/  LDS.64 R12, [R20+0x200] ;  /* 0x00020000140c7984 */ /* 0x000eb00000000a00 */
[----:B------:R-:W3:Y:S04]  /*1220*/  @P0 LDG.E.64 R14, desc[UR8][R6.64+0x10] ;  /* 0x00001008060e0981 */ /* 0x000ee8000c1e1b00 */
[----:B------:R-:W3:Y:S01]  /*1230*/  @P0 LDS.64 R16, [R20+0x400] ;  /* 0x0004000014100984 */ /* 0x000ee20000000a00 */
[----:B--2---:R-:W-:-:S08]  /*1240*/  DFMA R8, R10, R12, R8 ;  /* 0x0000000c0a08722b */ /* 0x004fd00000000008 */
[----:B---3--:R-:W-:-:S11]  /*1250*/  @P0 DFMA R8, R14, R16, R8 ;  /* 0x000000100e08022b */ /* 0x008fd60000000008 */
.L_x_7:
[----:B------:R-:W-:-:S04]  /*1260*/  IMAD R7, R4, 0x400, R22 ;  /* 0x0000040004077824 */ /* 0x000fc800078e0216 */
[----:B------:R-:W-:-:S05]  /*1270*/  IMAD.WIDE R6, R7, 0x8, R24 ;  /* 0x0000000807067825 */ /* 0x000fca00078e0218 */
[----:B------:R-:W2:Y:S01]  /*1280*/  LDG.E.64 R10, desc[UR8][R6.64] ;  /* 0x00000008060a7981 */ /* 0x000ea2000c1e1b00 */
[----:B------:R-:W-:Y:S01]  /*1290*/  MOV R12, 0x400 ;  /* 0x00000400000c7802 */ /* 0x000fe20000000f00 */
[----:B------:R-:W-:Y:S01]  /*12a0*/  IMAD R0, R22, 0x40, R22 ;  /* 0x0000004016007824 */ /* 0x000fe200078e0216 */
[----:B------:R-:W-:Y:S01]  /*12b0*/  BSSY.RECONVERGENT B0, `(.L_x_12) ;  /* 0x0000018000007945 */ /* 0x000fe20003800200 */
[----:B------:R-:W0:Y:S01]  /*12c0*/  S2R R13, SR_CgaCtaId ;  /* 0x00000000000d7919 */ /* 0x000e220000008800 */
[----:B------:R-:W-:Y:S01]  /*12d0*/  IMAD.MOV.U32 R14, RZ, RZ, 0x1 ;  /* 0x00000001ff0e7424 */ /* 0x000fe200078e00ff */
[----:B0-----:R-:W-:-:S05]  /*12e0*/  LEA R13, R13, R12, 0x18 ;  /* 0x0000000c0d0d7211 */ /* 0x001fca00078ec0ff */
[----:B------:R-:W-:-:S05]  /*12f0*/  IMAD R0, R0, 0x8, R13 ;  /* 0x0000000800007824 */ /* 0x000fca00078e020d */
[----:B------:R-:W0:Y:S02]  /*1300*/  LDS.64 R12, [R0] ;  /* 0x00000000000c7984 */ /* 0x000e240000000a00 */
[----:B0-----:R-:W0:Y:S02]  /*1310*/  MUFU.RCP64H R15, R13 ;  /* 0x0000000d000f7308 */ /* 0x001e240000001800 */
[----:B0-----:R-:W-:-:S08]  /*1320*/  DFMA R16, -R12, R14, 1 ;  /* 0x3ff000000c10742b */ /* 0x001fd0000000010e */
[----:B------:R-:W-:-:S08]  /*1330*/  DFMA R16, R16, R16, R16 ;  /* 0x000000101010722b */ /* 0x000fd00000000010 */
[----:B------:R-:W-:-:S08]  /*1340*/  DFMA R14, R14, R16, R14 ;  /* 0x000000100e0e722b */ /* 0x000fd0000000000e */
[----:B------:R-:W-:-:S08]  /*1350*/  DFMA R16, -R12, R14, 1 ;  /* 0x3ff000000c10742b */ /* 0x000fd0000000010e */
[----:B------:R-:W-:Y:S02]  /*1360*/  DFMA R16, R14, R16, R14 ;  /* 0x000000100e10722b */ /* 0x000fe4000000000e */
[----:B--2---:R-:W-:-:S08]  /*1370*/  DADD R10, R10, -R8 ;  /* 0x000000000a0a7229 */ /* 0x004fd00000000808 */
[----:B------:R-:W-:Y:S02]  /*1380*/  DMUL R8, R10, R16 ;  /* 0x000000100a087228 */ /* 0x000fe40000000000 */
[----:B------:R-:W-:-:S06]  /*1390*/  FSETP.GEU.AND P2, PT, |R11|, 6.5827683646048100446e-37, PT ;  /* 0x036000000b00780b */ /* 0x000fcc0003f4e200 */
[----:B------:R-:W-:-:S08]  /*13a0*/  DFMA R14, -R12, R8, R10 ;  /* 0x000000080c0e722b */ /* 0x000fd0000000010a */
[----:B------:R-:W-:-:S10]  /*13b0*/  DFMA R8, R16, R14, R8 ;  /* 0x0000000e1008722b */ /* 0x000fd40000000008 */
[----:B------:R-:W-:-:S05]  /*13c0*/  FFMA R0, RZ, R13, R9 ;  /* 0x0000000dff007223 */ /* 0x000fca0000000009 */
[----:B------:R-:W-:-:S13]  /*13d0*/  FSETP.GT.AND P0, PT, |R0|, 1.469367938527859385e-39, PT ;  /* 0x001000000000780b */ /* 0x000fda0003f04200 */
[----:B------:R-:W-:Y:S05]  /*13e0*/  @P0 BRA P2, `(.L_x_13) ;  /* 0x0000000000100947 */ /* 0x000fea0001000000 */
[----:B------:R-:W-:-:S07]  /*13f0*/  MOV R0, 0x1410 ;  /* 0x0000141000007802 */ /* 0x000fce0000000f00 */
[----:B------:R-:W-:Y:S05]  /*1400*/  CALL.REL.NOINC `($__internal_0_$__cuda_sm20_div_rn_f64_full) ;  /* 0x0000000000387944 */ /* 0x000fea0003c00000 */
[----:B------:R-:W-:Y:S02]  /*1410*/  IMAD.MOV.U32 R8, RZ, RZ, R16 ;  /* 0x000000ffff087224 */ /* 0x000fe400078e0010 */
[----:B------:R-:W-:-:S07]  /*1420*/  IMAD.MOV.U32 R9, RZ, RZ, R17 ;  /* 0x000000ffff097224 */ /* 0x000fce00078e0011 */
.L_x_13:
[----:B------:R-:W-:Y:S05]  /*1430*/  BSYNC.RECONVERGENT B0 ;  /* 0x0000000000007941 */ /* 0x000fea0003800200 */
.L_x_12:
[C---:B------:R-:W-:Y:S01]  /*1440*/  IMAD R11, R22.reuse, 0x400, R4 ;  /* 0x00000400160b7824 */ /* 0x040fe200078e0204 */
[----:B------:R0:W-:Y:S01]  /*1450*/  STG.E.64 desc[UR8][R6.64], R8 ;  /* 0x0000000806007986 */ /* 0x0001e2000c101b08 */
[----:B------:R-:W-:Y:S02]  /*1460*/  VIADD R22, R22, 0x1 ;  /* 0x0000000116167836 */ /* 0x000fe40000000000 */
[----:B------:R-:W-:-:S03]  /*1470*/  IMAD.WIDE R10, R11, 0x8, R24 ;  /* 0x000000080b0a7825 */ /* 0x000fc600078e0218 */
[----:B------:R-:W-:Y:S01]  /*1480*/  ISETP.NE.AND P0, PT, R22, 0x40, PT ;  /* 0x000000401600780c */ /* 0x000fe20003f05270 */
[----:B------:R-:W-:Y:S01]  /*1490*/  VIADD R26, R26, 0x1 ;  /* 0x000000011a1a7836 */ /* 0x000fe20000000000 */
[----:B------:R0:W-:Y:S01]  /*14a0*/  STG.E.64 desc[UR8][R10.64], R8 ;  /* 0x000000080a007986 */ /* 0x0001e2000c101b08 */
[----:B------:R-:W-:-:S10]  /*14b0*/  VIADD R23, R23, 0x1 ;  /* 0x0000000117177836 */ /* 0x000fd40000000000 */
[----:B------:R-:W-:Y:S05]  /*14c0*/  @P0 BRA `(.L_x_14) ;  /* 0xfffffff000e80947 */ /* 0x000fea000383ffff */
[----:B------:R-:W-:Y:S05]  /*14d0*/  @!P1 BRA `(.L_x_15) ;  /* 0xfffffff000c89947 */ /* 0x000fea000383ffff */
[----:B------:R-:W-:Y:S05]  /*14e0*/  EXIT ;  /* 0x000000000000794d */ /* 0x000fea0003800000 */
        .weak           $__internal_0_$__cuda_sm20_div_rn_f64_full
        .type           $__internal_0_$__cuda_sm20_div_rn_f64_full,@function
        .size           $__internal_0_$__cuda_sm20_div_rn_f64_full,(.L_x_44 - $__internal_0_$__cuda_sm20_div_rn_f64_full)
$__internal_0_$__cuda_sm20_div_rn_f64_full:
[----:B------:R-:W-:Y:S01]  /*14f0*/  IMAD.MOV.U32 R9, RZ, RZ, R11 ;  /* 0x000000ffff097224 */ /* 0x000fe200078e000b */
[C---:B------:R-:W-:Y:S01]  /*1500*/  FSETP.GEU.AND P0, PT, |R13|.reuse, 1.469367938527859385e-39, PT ;  /* 0x001000000d00780b */ /* 0x040fe20003f0e200 */
[----:B------:R-:W-:Y:S01]  /*1510*/  IMAD.MOV.U32 R8, RZ, RZ, R10 ;  /* 0x000000ffff087224 */ /* 0x000fe200078e000a */
[----:B------:R-:W-:Y:S01]  /*1520*/  LOP3.LUT R10, R13, 0x800fffff, RZ, 0xc0, !PT ;  /* 0x800fffff0d0a7812 */ /* 0x000fe200078ec0ff */
[----:B------:R-:W-:Y:S01]  /*1530*/  IMAD.MOV.U32 R28, RZ, RZ, 0x1ca00000 ;  /* 0x1ca00000ff1c7424 */ /* 0x000fe200078e00ff */
[C---:B------:R-:W-:Y:S01]  /*1540*/  FSETP.GEU.AND P3, PT, |R9|.reuse, 1.469367938527859385e-39, PT ;  /* 0x001000000900780b */ /* 0x040fe20003f6e200 */
[----:B------:R-:W-:Y:S01]  /*1550*/  IMAD.MOV.U32 R16, RZ, RZ, 0x1 ;  /* 0x00000001ff107424 */ /* 0x000fe200078e00ff */
[----:B------:R-:W-:Y:S01]  /*1560*/  LOP3.LUT R11, R10, 0x3ff00000, RZ, 0xfc, !PT ;  /* 0x3ff000000a0b7812 */ /* 0x000fe200078efcff */
[----:B------:R-:W-:Y:S01]  /*1570*/  IMAD.MOV.U32 R10, RZ, RZ, R12 ;  /* 0x000000ffff0a7224 */ /* 0x000fe200078e000c */
[----:B------:R-:W-:Y:S01]  /*1580*/  LOP3.LUT R27, R9, 0x7ff00000, RZ, 0xc0, !PT ;  /* 0x7ff00000091b7812 */ /* 0x000fe200078ec0ff */
[----:B------:R-:W-:Y:S01]  /*1590*/  BSSY.RECONVERGENT B1, `(.L_x_16) ;  /* 0x000004f000017945 */ /* 0x000fe20003800200 */
[----:B------:R-:W-:-:S03]  /*15a0*/  LOP3.LUT R29, R13, 0x7ff00000, RZ, 0xc0, !PT ;  /* 0x7ff000000d1d7812 */ /* 0x000fc600078ec0ff */
[----:B------:R-:W-:Y:S01]  /*15b0*/  @!P0 DMUL R10, R12, 8.98846567431157953865e+307 ;  /* 0x7fe000000c0a8828 */ /* 0x000fe20000000000 */
[----:B------:R-:W-:-:S03]  /*15c0*/  ISETP.GE.U32.AND P2, PT, R27, R29, PT ;  /* 0x0000001d1b00720c */ /* 0x000fc60003f46070 */
[----:B------:R-:W-:Y:S01]  /*15d0*/  @!P3 LOP3.LUT R14, R13, 0x7ff00000, RZ, 0xc0, !PT ;  /* 0x7ff000000d0eb812 */ /* 0x000fe200078ec0ff */
[----:B------:R-:W-:Y:S01]  /*15e0*/  @!P3 IMAD.MOV.U32 R18, RZ, RZ, RZ ;  /* 0x000000ffff12b224 */ /* 0x000fe200078e00ff */
[----:B------:R-:W0:Y:S01]  /*15f0*/  MUFU.RCP64H R17, R11 ;  /* 0x0000000b00117308 */ /* 0x000e220000001800 */
[C---:B------:R-:W-:Y:S02]  /*1600*/  SEL R15, R28.reuse, 0x63400000, !P2 ;  /* 0x634000001c0f7807 */ /* 0x040fe40005000000 */
[----:B------:R-:W-:Y:S01]  /*1610*/  @!P3 ISETP.GE.U32.AND P4, PT, R27, R14, PT ;  /* 0x0000000e1b00b20c */ /* 0x000fe20003f86070 */
[----:B------:R-:W-:Y:S01]  /*1620*/  IMAD.MOV.U32 R14, RZ, RZ, R8 ;  /* 0x000000ffff0e7224 */ /* 0x000fe200078e0008 */
[----:B------:R-:W-:Y:S02]  /*1630*/  LOP3.LUT R15, R15, 0x800fffff, R9, 0xf8, !PT ;  /* 0x800fffff0f0f7812 */ /* 0x000fe400078ef809 */
[----:B------:R-:W-:Y:S02]  /*1640*/  @!P3 SEL R19, R28, 0x63400000, !P4 ;  /* 0x634000001c13b807 */ /* 0x000fe40006000000 */
[----:B------:R-:W-:-:S02]  /*1650*/  @!P0 LOP3.LUT R29, R11, 0x7ff00000, RZ, 0xc0, !PT ;  /* 0x7ff000000b1d8812 */ /* 0x000fc400078ec0ff */
[----:B------:R-:W-:-:S04]  /*1660*/  @!P3 LOP3.LUT R19, R19, 0x80000000, R9, 0xf8, !PT ;  /* 0x800000001313b812 */ /* 0x000fc800078ef809 */
[----:B------:R-:W-:-:S06]  /*1670*/  @!P3 LOP3.LUT R19, R19, 0x100000, RZ, 0xfc, !PT ;  /* 0x001000001313b812 */ /* 0x000fcc00078efcff */
[----:B------:R-:W-:Y:S02]  /*1680*/  @!P3 DFMA R14, R14, 2, -R18 ;  /* 0x400000000e0eb82b */ /* 0x000fe40000000812 */
[----:B0-----:R-:W-:-:S08]  /*1690*/  DFMA R18, R16, -R10, 1 ;  /* 0x3ff000001012742b */ /* 0x001fd0000000080a */
[----:B------:R-:W-:-:S08]  /*16a0*/  DFMA R18, R18, R18, R18 ;  /* 0x000000121212722b */ /* 0x000fd00000000012 */
[----:B------:R-:W-:-:S08]  /*16b0*/  DFMA R18, R16, R18, R16 ;  /* 0x000000121012722b */ /* 0x000fd00000000010 */
[----:B------:R-:W-:-:S08]  /*16c0*/  DFMA R16, R18, -R10, 1 ;  /* 0x3ff000001210742b */ /* 0x000fd0000000080a */
[----:B------:R-:W-:-:S08]  /*16d0*/  DFMA R16, R18, R16, R18 ;  /* 0x000000101210722b */ /* 0x000fd00000000012 */
[----:B------:R-:W-:-:S08]  /*16e0*/  DMUL R18, R16, R14 ;  /* 0x0000000e10127228 */ /* 0x000fd00000000000 */
[----:B------:R-:W-:-:S08]  /*16f0*/  DFMA R20, R18, -R10, R14 ;  /* 0x8000000a1214722b */ /* 0x000fd0000000000e */
[----:B------:R-:W-:Y:S01]  /*1700*/  DFMA R20, R16, R20, R18 ;  /* 0x000000141014722b */ /* 0x000fe20000000012 */
[----:B------:R-:W-:Y:S01]  /*1710*/  IMAD.MOV.U32 R18, RZ, RZ, R27 ;  /* 0x000000ffff127224 */ /* 0x000fe200078e001b */
[----:B------:R-:W-:-:S05]  /*1720*/  @!P3 LOP3.LUT R18, R15, 0x7ff00000, RZ, 0xc0, !PT ;  /* 0x7ff000000f12b812 */ /* 0x000fca00078ec0ff */
[----:B------:R-:W-:-:S05]  /*1730*/  VIADD R16, R18, 0xffffffff ;  /* 0xffffffff12107836 */ /* 0x000fca0000000000 */
[----:B------:R-:W-:Y:S01]  /*1740*/  ISETP.GT.U32.AND P0, PT, R16, 0x7feffffe, PT ;  /* 0x7feffffe1000780c */ /* 0x000fe20003f04070 */
[----:B------:R-:W-:-:S05]  /*1750*/  VIADD R16, R29, 0xffffffff ;  /* 0xffffffff1d107836 */ /* 0x000fca0000000000 */
[----:B------:R-:W-:-:S13]  /*1760*/  ISETP.GT.U32.OR P0, PT, R16, 0x7feffffe, P0 ;  /* 0x7feffffe1000780c */ /* 0x000fda0000704470 */
[----:B------:R-:W-:Y:S05]  /*1770*/  @P0 BRA `(.L_x_17) ;  /* 0x00000000006c0947 */ /* 0x000fea0003800000 */
[----:B------:R-:W-:-:S04]  /*1780*/  LOP3.LUT R16, R13, 0x7ff00000, RZ, 0xc0, !PT ;  /* 0x7ff000000d107812 */ /* 0x000fc800078ec0ff */
[CC--:B------:R-:W-:Y:S02]  /*1790*/  VIADDMNMX R8, R27.reuse, -R16.reuse, 0xb9600000, !PT ;  /* 0xb96000001b087446 */ /* 0x0c0fe40007800910 */
[----:B------:R-:W-:Y:S02]  /*17a0*/  ISETP.GE.U32.AND P0, PT, R27, R16, PT ;  /* 0x000000101b00720c */ /* 0x000fe40003f06070 */
[----:B------:R-:W-:Y:S02]  /*17b0*/  VIMNMX R8, PT, PT, R8, 0x46a00000, PT ;  /* 0x46a0000008087848 */ /* 0x000fe40003fe0100 */
[----:B------:R-:W-:-:S05]  /*17c0*/  SEL R9, R28, 0x63400000, !P0 ;  /* 0x634000001c097807 */ /* 0x000fca0004000000 */
[----:B------:R-:W-:Y:S02]  /*17d0*/  IMAD.IADD R18, R8, 0x1, -R9 ;  /* 0x0000000108127824 */ /* 0x000fe400078e0a09 */
[----:B------:R-:W-:Y:S02]  /*17e0*/  IMAD.MOV.U32 R8, RZ, RZ, RZ ;  /* 0x000000ffff087224 */ /* 0x000fe400078e00ff */
[----:B------:R-:W-:-:S06]  /*17f0*/  VIADD R9, R18, 0x7fe00000 ;  /* 0x7fe0000012097836 */ /* 0x000fcc0000000000 */
[----:B------:R-:W-:-:S10]  /*1800*/  DMUL R16, R20, R8 ;  /* 0x0000000814107228 */ /* 0x000fd40000000000 */
[----:B------:R-:W-:-:S13]  /*1810*/  FSETP.GTU.AND P0, PT, |R17|, 1.469367938527859385e-39, PT ;  /* 0x001000001100780b */ /* 0x000fda0003f0c200 */
[----:B------:R-:W-:Y:S05]  /*1820*/  @P0 BRA `(.L_x_18) ;  /* 0x0000000000940947 */ /* 0x000fea0003800000 */
[----:B------:R-:W-:-:S06]  /*1830*/  DFMA R10, R20, -R10, R14 ;  /* 0x8000000a140a722b */ /* 0x000fcc000000000e */
[----:B------:R-:W-:-:S04]  /*1840*/  IMAD.MOV.U32 R10, RZ, RZ, RZ ;  /* 0x000000ffff0a7224 */ /* 0x000fc800078e00ff */
[C---:B------:R-:W-:Y:S02]  /*1850*/  FSETP.NEU.AND P0, PT, R11.reuse, RZ, PT ;  /* 0x000000ff0b00720b */ /* 0x040fe40003f0d000 */
[----:B------:R-:W-:-:S04]  /*1860*/  LOP3.LUT R12, R11, 0x80000000, R13, 0x48, !PT ;  /* 0x800000000b0c7812 */ /* 0x000fc800078e480d */
[----:B------:R-:W-:-:S07]  /*1870*/  LOP3.LUT R11, R12, R9, RZ, 0xfc, !PT ;  /* 0x000000090c0b7212 */ /* 0x000fce00078efcff */
[----:B------:R-:W-:Y:S05]  /*1880*/  @!P0 BRA `(.L_x_18) ;  /* 0x00000000007c8947 */ /* 0x000fea0003800000 */
[----:B------:R-:W-:Y:S01]  /*1890*/  IMAD.MOV R9, RZ, RZ, -R18 ;  /* 0x000000ffff097224 */ /* 0x000fe200078e0a12 */
[----:B------:R-:W-:Y:S01]  /*18a0*/  DMUL.RP R10, R20, R10 ;  /* 0x0000000a140a7228 */ /* 0x000fe20000008000 */
[----:B------:R-:W-:-:S06]  /*18b0*/  IMAD.MOV.U32 R8, RZ, RZ, RZ ;  /* 0x000000ffff087224 */ /* 0x000fcc00078e00ff */
[----:B------:R-:W-:-:S06]  /*18c0*/  DFMA R8, R16, -R8, R20 ;  /* 0x800000081008722b */ /* 0x000fcc0000000014 */
[----:B------:R-:W-:-:S04]  /*18d0*/  IADD3 R8, PT, PT, -R18, -0x43300000, RZ ;  /* 0xbcd0000012087810 */ /* 0x000fc80007ffe1ff */
[----:B------:R-:W-:Y:S02]  /*18e0*/  FSETP.NEU.AND P0, PT, |R9|, R8, PT ;  /* 0x000000080900720b */ /* 0x000fe40003f0d200 */
[----:B------:R-:W-:Y:S02]  /*18f0*/  LOP3.LUT R9, R11, R12, RZ, 0x3c, !PT ;  /* 0x0000000c0b097212 */ /* 0x000fe400078e3cff */
[----:B------:R-:W-:Y:S02]  /*1900*/  FSEL R16, R10, R16, !P0 ;  /* 0x000000100a107208 */ /* 0x000fe40004000000 */
[----:B------:R-:W-:Y:S01]  /*1910*/  FSEL R17, R9, R17, !P0 ;  /* 0x0000001109117208 */ /* 0x000fe20004000000 */
[----:B------:R-:W-:Y:S06]  /*1920*/  BRA `(.L_x_18) ;  /* 0x0000000000547947 */ /* 0x000fec0003800000 */
.L_x_17:
[----:B------:R-:W-:-:S14]  /*1930*/  DSETP.NAN.AND P0, PT, R8, R8, PT ;  /* 0x000000080800722a */ /* 0x000fdc0003f08000 */
[----:B------:R-:W-:Y:S05]  /*1940*/  @P0 BRA `(.L_x_19) ;  /* 0x0000000000440947 */ /* 0x000fea0003800000 */
[----:B------:R-:W-:-:S14]  /*1950*/  DSETP.NAN.AND P0, PT, R12, R12, PT ;  /* 0x0000000c0c00722a */ /* 0x000fdc0003f08000 */
[----:B------:R-:W-:Y:S05]  /*1960*/  @P0 BRA `(.L_x_20) ;  /* 0x0000000000300947 */ /* 0x000fea0003800000 */
[----:B------:R-:W-:Y:S01]  /*1970*/  ISETP.NE.AND P0, PT, R18, R29, PT ;  /* 0x0000001d1200720c */ /* 0x000fe20003f05270 */
[----:B------:R-:W-:Y:S02]  /*1980*/  IMAD.MOV.U32 R16, RZ, RZ, 0x0 ;  /* 0x00000000ff107424 */ /* 0x000fe400078e00ff */
[----:B------:R-:W-:-:S10]  /*1990*/  IMAD.MOV.U32 R17, RZ, RZ, -0x80000 ;  /* 0xfff80000ff117424 */ /* 0x000fd400078e00ff */
[----:B------:R-:W-:Y:S05]  /*19a0*/  @!P0 BRA `(.L_x_18) ;  /* 0x0000000000348947 */ /* 0x000fea0003800000 */
[----:B------:R-:W-:Y:S02]  /*19b0*/  ISETP.NE.AND P0, PT, R18, 0x7ff00000, PT ;  /* 0x7ff000001200780c */ /* 0x000fe40003f05270 */
[----:B------:R-:W-:Y:S02]  /*19c0*/  LOP3.LUT R17, R9, 0x80000000, R13, 0x48, !PT ;  /* 0x8000000009117812 */ /* 0x000fe400078e480d */
[----:B------:R-:W-:-:S13]  /*19d0*/  ISETP.EQ.OR P0, PT, R29, RZ, !P0 ;  /* 0x000000ff1d00720c */ /* 0x000fda0004702670 */
[----:B------:R-:W-:Y:S01]  /*19e0*/  @P0 LOP3.LUT R8, R17, 0x7ff00000, RZ, 0xfc, !PT ;  /* 0x7ff0000011080812 */ /* 0x000fe200078efcff */
[----:B------:R-:W-:Y:S02]  /*19f0*/  @!P0 IMAD.MOV.U32 R16, RZ, RZ, RZ ;  /* 0x000000ffff108224 */ /* 0x000fe400078e00ff */
[----:B------:R-:W-:Y:S02]  /*1a00*/  @P0 IMAD.MOV.U32 R16, RZ, RZ, RZ ;  /* 0x000000ffff100224 */ /* 0x000fe400078e00ff */
[----:B------:R-:W-:Y:S01]  /*1a10*/  @P0 IMAD.MOV.U32 R17, RZ, RZ, R8 ;  /* 0x000000ffff110224 */ /* 0x000fe200078e0008 */
[----:B------:R-:W-:Y:S06]  /*1a20*/  BRA `(.L_x_18) ;  /* 0x0000000000147947 */ /* 0x000fec0003800000 */
.L_x_20:
[----:B------:R-:W-:Y:S01]  /*1a30*/  LOP3.LUT R17, R13, 0x80000, RZ, 0xfc, !PT ;  /* 0x000800000d117812 */ /* 0x000fe200078efcff */
[----:B------:R-:W-:Y:S01]  /*1a40*/  IMAD.MOV.U32 R16, RZ, RZ, R12 ;  /* 0x000000ffff107224 */ /* 0x000fe200078e000c */
[----:B------:R-:W-:Y:S06]  /*1a50*/  BRA `(.L_x_18) ;  /* 0x0000000000087947 */ /* 0x000fec0003800000 */
.L_x_19:
[----:B------:R-:W-:Y:S01]  /*1a60*/  LOP3.LUT R17, R9, 0x80000, RZ, 0xfc, !PT ;  /* 0x0008000009117812 */ /* 0x000fe200078efcff */
[----:B------:R-:W-:-:S07]  /*1a70*/  IMAD.MOV.U32 R16, RZ, RZ, R8 ;  /* 0x000000ffff107224 */ /* 0x000fce00078e0008 */
.L_x_18:
[----:B------:R-:W-:Y:S05]  /*1a80*/  BSYNC.RECONVERGENT B1 ;  /* 0x0000000000017941 */ /* 0x000fea0003800200 */
.L_x_16:
[----:B------:R-:W-:Y:S02]  /*1a90*/  IMAD.MOV.U32 R8, RZ, RZ, R0 ;  /* 0x000000ffff087224 */ /* 0x000fe400078e0000 */
[----:B------:R-:W-:-:S04]  /*1aa0*/  IMAD.MOV.U32 R9, RZ, RZ, 0x0 ;  /* 0x00000000ff097424 */ /* 0x000fc800078e00ff */
[----:B------:R-:W-:Y:S05]  /*1ab0*/  RET.REL.NODEC R8 `(_Z4TRSMPdi) ;  /* 0xffffffe408507950 */ /* 0x000fea0003c3ffff */
.L_x_21:
        /* <DEDUP_REMOVED lines=12> */
.L_x_44:


//--------------------- .text._Z5POTF2Pdi         --------------------------
	.section	.text._Z5POTF2Pdi,"ax",@progbits
	.align	128
        .global         _Z5POTF2Pdi
        .type           _Z5POTF2Pdi,@function
        .size           _Z5POTF2Pdi,(.L_x_46 - _Z5POTF2Pdi)
        .other          _Z5POTF2Pdi,@"STO_CUDA_ENTRY STV_DEFAULT"
_Z5POTF2Pdi:
.text._Z5POTF2Pdi:
[----:B------:R-:W-:Y:S01]  /*0000*/  LDC R1, c[0x0][0x37c] ;  /* 0x0000df00ff017b82 */ /* 0x000fe20000000800 */
[----:B------:R-:W0:Y:S07]  /*0010*/  S2R R24, SR_TID.X ;  /* 0x0000000000187919 */ /* 0x000e2e0000002100 */
[----:B------:R-:W1:Y:S01]  /*0020*/  LDC R2, c[0x0][0x388] ;  /* 0x0000e200ff027b82 */ /* 0x000e620000000800 */
[----:B------:R-:W2:Y:S01]  /*0030*/  LDCU.64 UR4, c[0x0][0x380] ;  /* 0x00007000ff0477ac */ /* 0x000ea20008000a00 */
[----:B------:R-:W3:Y:S01]  /*0040*/  LDCU.64 UR10, c[0x0][0x358] ;  /* 0x00006b00ff0a77ac */ /* 0x000ee20008000a00 */
[----:B-1----:R-:W-:-:S02]  /*0050*/  IMAD.SHL.U32 R0, R2, 0x400, RZ ;  /* 0x0000040002007824 */ /* 0x002fc400078e00ff */
[----:B0-----:R-:W-:-:S05]  /*0060*/  IMAD.SHL.U32 R3, R24, 0x400, RZ ;  /* 0x0000040018037824 */ /* 0x001fca00078e00ff */
[--C-:B------:R-:W-:Y:S02]  /*0070*/  IADD3 R4, P0, P1, R3, R0, R2.reuse ;  /* 0x0000000003047210 */ /* 0x100fe4000791e002 */
[----:B------:R-:W-:Y:S02]  /*0080*/  SHF.R.S32.HI R3, RZ, 0x1f, R2 ;  /* 0x0000001fff037819 */ /* 0x000fe40000011402 */
[----:B------:R-:W-:-:S04]  /*0090*/  SHF.R.S32.HI R0, RZ, 0x1f, R0 ;  /* 0x0000001fff007819 */ /* 0x000fc80000011400 */
[----:B------:R-:W-:Y:S02]  /*00a0*/  IADD3.X R3, PT, PT, RZ, R0, R3, P0, P1 ;  /* 0x00000000ff037210 */ /* 0x000fe400007e2403 */
[----:B--2---:R-:W-:-:S04]  /*00b0*/  LEA R2, P0, R4, UR4, 0x3 ;  /* 0x0000000404027c11 */ /* 0x004fc8000f8018ff */
[----:B------:R-:W-:-:S05]  /*00c0*/  LEA.HI.X R3, R4, UR5, R3, 0x3, P0 ;  /* 0x0000000504037c11 */ /* 0x000fca00080f1c03 */
[----:B---3--:R-:W2:Y:S04]  /*00d0*/  LDG.E.64 R4, desc[UR10][R2.64+0x20] ;  /* 0x0000200a02047981 */ /* 0x008ea8000c1e1b00 */
[----:B------:R-:W2:Y:S04]  /*00e0*/  LDG.E.64 R6, desc[UR10][R2.64+0x28] ;  /* 0x0000280a02067981 */ /* 0x000ea8000c1e1b00 */
[----:B------:R-:W3:Y:S04]  /*00f0*/  LDG.E.64 R8, desc[UR10][R2.64+0x30] ;  /* 0x0000300a02087981 */ /* 0x000ee8000c1e1b00 */
[----:B------:R-:W3:Y:S04]  /*0100*/  LDG.E.64 R10, desc[UR10][R2.64+0x38] ;  /* 0x0000380a020a7981 */ /* 0x000ee8000c1e1b00 */
[----:B------:R-:W4:Y:S04]  /*0110*/  LDG.E.64 R12, desc[UR10][R2.64+0x40] ;  /* 0x0000400a020c7981 */ /* 0x000f28000c1e1b00 */
[----:B------:R-:W4:Y:S04]  /*0120*/  LDG.E.64 R14, desc[UR10][R2.64+0x48] ;  /* 0x0000480a020e7981 */ /* 0x000f28000c1e1b00 */
[----:B------:R-:W5:Y:S04]  /*0130*/  LDG.E.64 R16, desc[UR10][R2.64+0x50] ;  /* 0x0000500a02107981 */ /* 0x000f68000c1e1b00 */
[----:B------:R-:W5:Y:S04]  /*0140*/  LDG.E.64 R18, desc[UR10][R2.64+0x58] ;  /* 0x0000580a02127981 */ /* 0x000f68000c1e1b00 */
[----:B------:R-:W5:Y:S04]  /*0150*/  LDG.E.64 R20, desc[UR10][R2.64+0x60] ;  /* 0x0000600a02147981 */ /* 0x000f68000c1e1b00 */
[----:B------:R-:W5:Y:S01]  /*0160*/  LDG.E.64 R22, desc[UR10][R2.64+0x68] ;  /* 0x0000680a02167981 */ /* 0x000f62000c1e1b00 */
[----:B------:R-:W0:Y:S01]  /*0170*/  S2UR UR5, SR_CgaCtaId ;  /* 0x00000000000579c3 */ /* 0x000e220000008800 */
[----:B------:R-:W-:-:S02]  /*0180*/  UMOV UR4, 0x400 ;  /* 0x0000040000047882 */ /* 0x000fc40000000000 */
[----:B------:R-:W5:Y:S04]  /*0190*/  LDG.E.64 R28, desc[UR10][R2.64] ;  /* 0x0000000a021c7981 */ /* 0x000f68000c1e1b00 */
[----:B------:R-:W5:Y:S04]  /*01a0*/  LDG.E.64 R30, desc[UR10][R2.64+0x8] ;  /* 0x0000080a021e7981 */ /* 0x000f68000c1e1b00 */
[----:B------:R-:W5:Y:S04]  /*01b0*/  LDG.E.64 R32, desc[UR10][R2.64+0x10] ;  /* 0x0000100a02207981 */ /* 0x000f68000c1e1b00 */
[----:B------:R-:W5:Y:S01]  /*01c0*/  LDG.E.64 R34, desc[UR10][R2.64+0x18] ;  /* 0x0000180a02227981 */ /* 0x000f62000c1e1b00 */
[----:B0-----:R-:W-:-:S06]  /*01d0*/  ULEA UR5, UR5, UR4, 0x18 ;  /* 0x0000000405057291 */ /* 0x001fcc000f8ec0ff */
[----:B------:R-:W-:-:S05]  /*01e0*/  LEA R0, R24, UR5, 0x9 ;  /* 0x0000000518007c11 */ /* 0x000fca000f8e48ff */
[----:B--2---:R0:W-:Y:S04]  /*01f0*/  STS.128 [R0+0x20], R4 ;  /* 0x0000200400007388 */ /* 0x0041e80000000c00 */
[----:B---3--:R1:W-:Y:S04]  /*0200*/  STS.128 [R0+0x30], R8 ;  /* 0x0000300800007388 */ /* 0x0083e80000000c00 */
[----:B----4-:R2:W-:Y:S04]  /*0210*/  STS.128 [R0+0x40], R12 ;  /* 0x0000400c00007388 */ /* 0x0105e80000000c00 */
[----:B0-----:R-:W3:Y:S04]  /*0220*/  LDG.E.64 R4, desc[UR10][R2.64+0x70] ;  /* 0x0000700a02047981 */ /* 0x001ee8000c1e1b00 */
[----:B-----5:R0:W-:Y:S04]  /*0230*/  STS.128 [R0+0x50], R16 ;  /* 0x0000501000007388 */ /* 0x0201e80000000c00 */
[----:B------:R-:W3:Y:S04]  /*0240*/  LDG.E.64 R6, desc[UR10][R2.64+0x78] ;  /* 0x0000780a02067981 */ /* 0x000ee8000c1e1b00 */
[----:B------:R4:W-:Y:S04]  /*0250*/  STS.128 [R0+0x60], R20 ;  /* 0x0000601400007388 */ /* 0x0009e80000000c00 */
[----:B-1----:R-:W5:Y:S04]  /*0260*/  LDG.E.64 R8, desc[UR10][R2.64+0x80] ;  /* 0x0000800a02087981 */ /* 0x002f68000c1e1b00 */
[----:B------:R-:W5:Y:S04]  /*0270*/  LDG.E.64 R10, desc[UR10][R2.64+0x88] ;  /* 0x0000880a020a7981 */ /* 0x000f68000c1e1b00 */
[----:B--2---:R-:W2:Y:S04]  /*0280*/  LDG.E.64 R12, desc[UR10][R2.64+0x90] ;  /* 0x0000900a020c7981 */ /* 0x004ea8000c1e1b00 */
[----:B------:R-:W2:Y:S04]  /*0290*/  LDG.E.64 R14, desc[UR10][R2.64+0x98] ;  /* 0x0000980a020e7981 */ /* 0x000ea8000c1e1b00 */
[----:B0-----:R-:W2:Y:S04]  /*02a0*/  LDG.E.64 R16, desc[UR10][R2.64+0xa0] ;  /* 0x0000a00a02107981 */ /* 0x001ea8000c1e1b00 */
[----:B------:R-:W2:Y:S04]  /*02b0*/  LDG.E.64 R18, desc[UR10][R2.64+0xa8] ;  /* 0x0000a80a02127981 */ /* 0x000ea8000c1e1b00 */
[----:B----4-:R-:W4:Y:S04]  /*02c0*/  LDG.E.64 R20, desc[UR10][R2.64+0xb0] ;  /* 0x0000b00a02147981 */ /* 0x010f28000c1e1b00 */
[----:B------:R-:W4:Y:S04]  /*02d0*/  LDG.E.64 R22, desc[UR10][R2.64+0xb8] ;  /* 0x0000b80a02167981 */ /* 0x000f28000c1e1b00 */
[----:B------:R-:W-:Y:S04]  /*02e0*/  STS.128 [R0], R28 ;  /* 0x0000001c00007388 */ /* 0x000fe80000000c00 */
[----:B---3--:R0:W-:Y:S04]  /*02f0*/  STS.128 [R0+0x70], R4 ;  /* 0x0000700400007388 */ /* 0x0081e80000000c00 */
[----:B-----5:R1:W-:Y:S04]  /*0300*/  STS.128 [R0+0x80], R8 ;  /* 0x0000800800007388 */ /* 0x0203e80000000c00 */
[----:B0-----:R-:W3:Y:S04]  /*0310*/  LDG.E.64 R4, desc[UR10][R2.64+0xc0] ;  /* 0x0000c00a02047981 */ /* 0x001ee8000c1e1b00 */
[----:B--2---:R0:W-:Y:S04]  /*0320*/  STS.128 [R0+0x90], R12 ;  /* 0x0000900c00007388 */ /* 0x0041e80000000c00 */
[----:B------:R-:W3:Y:S04]  /*0330*/  LDG.E.64 R6, desc[UR10][R2.64+0xc8] ;  /* 0x0000c80a02067981 */ /* 0x000ee8000c1e1b00 */
[----:B------:R2:W-:Y:S04]  /*0340*/  STS.128 [R0+0xa0], R16 ;  /* 0x0000a01000007388 */ /* 0x0005e80000000c00 */
[----:B-1----:R-:W5:Y:S04]  /*0350*/  LDG.E.64 R8, desc[UR10][R2.64+0xd0] ;  /* 0x0000d00a02087981 */ /* 0x002f68000c1e1b00 */
[----:B----4-:R1:W-:Y:S04]  /*0360*/  STS.128 [R0+0xb0], R20 ;  /* 0x0000b01400007388 */ /* 0x0103e80000000c00 */
[----:B------:R-:W5:Y:S04]  /*0370*/  LDG.E.64 R10, desc[UR10][R2.64+0xd8] ;  /* 0x0000d80a020a7981 */ /* 0x000f68000c1e1b00 */
[----:B0-----:R-:W4:Y:S04]  /*0380*/  LDG.E.64 R12, desc[UR10][R2.64+0xe0] ;  /* 0x0000e00a020c7981 */ /* 0x001f28000c1e1b00 */
[----:B------:R-:W4:Y:S04]  /*0390*/  LDG.E.64 R14, desc[UR10][R2.64+0xe8] ;  /* 0x0000e80a020e7981 */ /* 0x000f28000c1e1b00 */
[----:B--2---:R-:W2:Y:S04]  /*03a0*/  LDG.E.64 R16, desc[UR10][R2.64+0xf0] ;  /* 0x0000f00a02107981 */ /* 0x004ea8000c1e1b00 */
[----:B------:R-:W2:Y:S04]  /*03b0*/  LDG.E.64 R18, desc[UR10][R2.64+0xf8] ;  /* 0x0000f80a02127981 */ /* 0x000ea8000c1e1b00 */
[----:B-1----:R-:W2:Y:S04]  /*03c0*/  LDG.E.64 R20, desc[UR10][R2.64+0x100] ;  /* 0x0001000a02147981 */ /* 0x002ea8000c1e1b00 */
[----:B------:R-:W2:Y:S04]  /*03d0*/  LDG.E.64 R22, desc[UR10][R2.64+0x108] ;  /* 0x0001080a02167981 */ /* 0x000ea8000c1e1b00 */
[----:B---3--:R0:W-:Y:S04]  /*03e0*/  STS.128 [R0+0xc0], R4 ;  /* 0x0000c00400007388 */ /* 0x0081e80000000c00 */
[----:B-----5:R1:W-:Y:S04]  /*03f0*/  STS.128 [R0+0xd0], R8 ;  /* 0x0000d00800007388 */ /* 0x0203e80000000c00 */
[----:B0-----:R-:W3:Y:S04]  /*0400*/  LDG.E.64 R4, desc[UR10][R2.64+0x110] ;  /* 0x0001100a02047981 */ /* 0x001ee8000c1e1b00 */
[----:B----4-:R0:W-:Y:S04]  /*0410*/  STS.128 [R0+0xe0], R12 ;  /* 0x0000e00c00007388 */ /* 0x0101e80000000c00 */
[----:B------:R-:W3:Y:S04]  /*0420*/  LDG.E.64 R6, desc[UR10][R2.64+0x118] ;  /* 0x0001180a02067981 */ /* 0x000ee8000c1e1b00 */
[----:B--2---:R2:W-:Y:S04]  /*0430*/  STS.128 [R0+0xf0], R16 ;  /* 0x0000f01000007388 */ /* 0x0045e80000000c00 */
[----:B-1----:R-:W4:Y:S04]  /*0440*/  LDG.E.64 R8, desc[UR10][R2.64+0x120] ;  /* 0x0001200a02087981 */ /* 0x002f28000c1e1b00 */
[----:B------:R1:W-:Y:S04]  /*0450*/  STS.128 [R0+0x100], R20 ;  /* 0x0001001400007388 */ /* 0x0003e80000000c00 */
[----:B------:R-:W4:Y:S04]  /*0460*/  LDG.E.64 R10, desc[UR10][R2.64+0x128] ;  /* 0x0001280a020a7981 */ /* 0x000f28000c1e1b00 */
[----:B0-----:R-:W5:Y:S04]  /*0470*/  LDG.E.64 R12, desc[UR10][R2.64+0x130] ;  /* 0x0001300a020c7981 */ /* 0x001f68000c1e1b00 */
[----:B------:R-:W5:Y:S04]  /*0480*/  LDG.E.64 R14, desc[UR10][R2.64+0x138] ;  /* 0x0001380a020e7981 */ /* 0x000f68000c1e1b00 */
[----:B--2---:R-:W2:Y:S04]  /*0490*/  LDG.E.64 R16, desc[UR10][R2.64+0x140] ;  /* 0x0001400a02107981 */ /* 0x004ea8000c1e1b00 */
[----:B------:R-:W2:Y:S04]  /*04a0*/  LDG.E.64 R18, desc[UR10][R2.64+0x148] ;  /* 0x0001480a02127981 */ /* 0x000ea8000c1e1b00 */
[----:B-1----:R-:W2:Y:S04]  /*04b0*/  LDG.E.64 R20, desc[UR10][R2.64+0x150] ;  /* 0x0001500a02147981 */ /* 0x002ea8000c1e1b00 */
[----:B------:R-:W2:Y:S04]  /*04c0*/  LDG.E.64 R22, desc[UR10][R2.64+0x158] ;  /* 0x0001580a02167981 */ /* 0x000ea8000c1e1b00 */
[----:B---3--:R0:W-:Y:S04]  /*04d0*/  STS.128 [R0+0x110], R4 ;  /* 0x0001100400007388 */ /* 0x0081e80000000c00 */
[----:B----4-:R1:W-:Y:S04]  /*04e0*/  STS.128 [R0+0x120], R8 ;  /* 0x0001200800007388 */ /* 0x0103e80000000c00 */
[----:B0-----:R-:W3:Y:S04]  /*04f0*/  LDG.E.64 R4, desc[UR10][R2.64+0x160] ;  /* 0x0001600a02047981 */ /* 0x001ee8000c1e1b00 */
[----:B-----5:R0:W-:Y:S04]  /*0500*/  STS.128 [R0+0x130], R12 ;  /* 0x0001300c00007388 */ /* 0x0201e80000000c00 */
        /* <DEDUP_REMOVED lines=26> */
[----:B------:R-:W-:Y:S01]  /*06b0*/  STS.128 [R0+0x10], R32 ;  /* 0x0000102000007388 */ /* 0x000fe20000000c00 */
[----:B------:R-:W-:-:S03]  /*06c0*/  UMOV UR4, URZ ;  /* 0x000000ff00047c82 */ /* 0x000fc60008000000 */
[----:B---3--:R0:W-:Y:S04]  /*06d0*/  STS.128 [R0+0x1b0], R4 ;  /* 0x0001b00400007388 */ /* 0x0081e80000000c00 */
[----:B----4-:R-:W-:Y:S04]  /*06e0*/  STS.128 [R0+0x1c0], R8 ;  /* 0x0001c00800007388 */ /* 0x010fe80000000c00 */
[----:B-----5:R-:W-:Y:S04]  /*06f0*/  STS.128 [R0+0x1d0], R12 ;  /* 0x0001d00c00007388 */ /* 0x020fe80000000c00 */
[----:B--2---:R-:W-:Y:S04]  /*0700*/  STS.128 [R0+0x1e0], R16 ;  /* 0x0001e01000007388 */ /* 0x004fe80000000c00 */
[----:B------:R1:W-:Y:S01]  /*0710*/  STS.128 [R0+0x1f0], R20 ;  /* 0x0001f01400007388 */ /* 0x0003e20000000c00 */
[----:B0-----:R-:W-:Y:S01]  /*0720*/  PRMT R5, RZ, 0x7610, R5 ;  /* 0x00007610ff057816 */ /* 0x001fe20000000005 */
[----:B------:R-:W-:Y:S01]  /*0730*/  VIADD R7, R0, 0x20 ;  /* 0x0000002000077836 */ /* 0x000fe20000000000 */
[----:B------:R-:W-:Y:S01]  /*0740*/  PRMT R6, RZ, 0x7610, R6 ;  /* 0x00007610ff067816 */ /* 0x000fe20000000006 */
[----:B-1----:R-:W-:Y:S01]  /*0750*/  IMAD R22, R24, 0x8, R0 ;  /* 0x0000000818167824 */ /* 0x002fe200078e0200 */
[----:B------:R-:W-:Y:S06]  /*0760*/  BAR.SYNC.DEFER_BLOCKING 0x0 ;  /* 0x0000000000007b1d */ /* 0x000fec0000010000 */
.L_x_33:
[----:B------:R-:W-:Y:S02]  /*0770*/  UISETP.LT.U32.AND UP0, UPT, UR4, 0x3e, UPT ;  /* 0x0000003e0400788c */ /* 0x000fe4000bf01070 */
[----:B------:R-:W-:Y:S01]  /*0780*/  ISETP.NE.AND P0, PT, R24, UR4, PT ;  /* 0x0000000418007c0c */ /* 0x000fe2000bf05270 */
[----:B------:R-:W-:Y:S01]  /*0790*/  BSSY.RECONVERGENT B0, `(.L_x_22) ;  /* 0x000001b000007945 */ /* 0x000fe20003800200 */
[----:B------:R-:W-:-:S04]  /*07a0*/  USEL UR9, UR4, 0x3e, !UP0 ;  /* 0x0000003e04097887 */ /* 0x000fc8000c000000 */
[----:B------:R-:W-:-:S04]  /*07b0*/  UIADD3 UR12, UPT, UPT, UR9, -UR4, URZ ;  /* 0x80000004090c7290 */ /* 0x000fc8000fffe0ff */
[----:B------:R-:W-:-:S03]  /*07c0*/  UIADD3 UR13, UPT, UPT, UR12, 0x1, URZ ;  /* 0x000000010c0d7890 */ /* 0x000fc6000fffe0ff */
[----:B0123--:R-:W-:Y:S09]  /*07d0*/  @P0 BRA `(.L_x_23) ;  /* 0x0000000000580947 */ /* 0x00fff20003800000 */
[----:B------:R-:W0:Y:S01]  /*07e0*/  LDS.64 R12, [R22] ;  /* 0x00000000160c7984 */ /* 0x000e220000000a00 */
[----:B------:R-:W-:Y:S01]  /*07f0*/  IMAD.MOV.U32 R18, RZ, RZ, 0x0 ;  /* 0x00000000ff127424 */ /* 0x000fe200078e00ff */
[----:B------:R-:W-:Y:S01]  /*0800*/  BSSY.RECONVERGENT B1, `(.L_x_24) ;  /* 0x0000012000017945 */ /* 0x000fe20003800200 */
[----:B------:R-:W-:Y:S01]  /*0810*/  IMAD.MOV.U32 R19, RZ, RZ, 0x3fd80000 ;  /* 0x3fd80000ff137424 */ /* 0x000fe200078e00ff */
[----:B0-----:R-:W0:Y:S01]  /*0820*/  MUFU.RSQ64H R15, R13 ;  /* 0x0000000d000f7308 */ /* 0x001e220000001c00 */
[----:B------:R-:W-:-:S05]  /*0830*/  VIADD R14, R13, 0xfcb00000 ;  /* 0xfcb000000d0e7836 */ /* 0x000fca0000000000 */
[----:B------:R-:W-:Y:S01]  /*0840*/  ISETP.GE.U32.AND P0, PT, R14, 0x7ca00000, PT ;  /* 0x7ca000000e00780c */ /* 0x000fe20003f06070 */
[----:B0-----:R-:W-:-:S08]  /*0850*/  DMUL R8, R14, R14 ;  /* 0x0000000e0e087228 */ /* 0x001fd00000000000 */
[----:B------:R-:W-:-:S08]  /*0860*/  DFMA R8, R12, -R8, 1 ;  /* 0x3ff000000c08742b */ /* 0x000fd00000000808 */
[----:B------:R-:W-:Y:S02]  /*0870*/  DFMA R18, R8, R18, 0.5 ;  /* 0x3fe000000812742b */ /* 0x000fe40000000012 */
[----:B------:R-:W-:-:S08]  /*0880*/  DMUL R8, R14, R8 ;  /* 0x000000080e087228 */ /* 0x000fd00000000000 */
[----:B------:R-:W-:-:S08]  /*0890*/  DFMA R18, R18, R8, R14 ;  /* 0x000000081212722b */ /* 0x000fd0000000000e */
[----:B------:R-:W-:Y:S02]  /*08a0*/  DMUL R10, R12, R18 ;  /* 0x000000120c0a7228 */ /* 0x000fe40000000000 */
[----:B------:R-:W-:Y:S02]  /*08b0*/  VIADD R17, R19, 0xfff00000 ;  /* 0xfff0000013117836 */ /* 0x000fe40000000000 */
[----:B------:R-:W-:-:S04]  /*08c0*/  IMAD.MOV.U32 R16, RZ, RZ, R18 ;  /* 0x000000ffff107224 */ /* 0x000fc800078e0012 */
[----:B------:R-:W-:-:S08]  /*08d0*/  DFMA R8, R10, -R10, R12 ;  /* 0x8000000a0a08722b */ /* 0x000fd0000000000c */
[----:B------:R-:W-:Y:S01]  /*08e0*/  DFMA R20, R8, R16, R10 ;  /* 0x000000100814722b */ /* 0x000fe2000000000a */
[----:B------:R-:W-:Y:S10]  /*08f0*/  @!P0 BRA `(.L_x_25) ;  /* 0x0000000000088947 */ /* 0x000ff40003800000 */
[----:B------:R-:W-:-:S07]  /*0900*/  MOV R4, 0x920 ;  /* 0x0000092000047802 */ /* 0x000fce0000000f00 */
[----:B------:R-:W-:Y:S05]  /*0910*/  CALL.REL.NOINC `($__internal_2_$__cuda_sm20_dsqrt_rn_f64_mediumpath_v1) ;  /* 0x0000001400c07944 */ /* 0x000fea0003c00000 */
.L_x_25:
[----:B------:R-:W-:Y:S05]  /*0920*/  BSYNC.RECONVERGENT B1 ;  /* 0x0000000000017941 */ /* 0x000fea0003800200 */
.L_x_24:
[----:B------:R0:W-:Y:S02]  /*0930*/  STS.64 [R22], R20 ;  /* 0x0000001416007388 */ /* 0x0001e40000000a00 */
.L_x_23:
[----:B------:R-:W-:Y:S05]  /*0940*/  BSYNC.RECONVERGENT B0 ;  /* 0x0000000000007941 */ /* 0x000fea0003800200 */
.L_x_22:
[----:B------:R-:W-:Y:S01]  /*0950*/  BAR.SYNC.DEFER_BLOCKING 0x0 ;  /* 0x0000000000007b1d */ /* 0x000fe20000010000 */
[----:B------:R-:W-:-:S04]  /*0960*/  ISETP.GT.U32.AND P0, PT, R24, 0x3f, PT ;  /* 0x0000003f1800780c */ /* 0x000fc80003f04070 */
[----:B------:R-:W-:-:S13]  /*0970*/  ISETP.LE.U32.OR P0, PT, R24, UR4, P0 ;  /* 0x0000000418007c0c */ /* 0x000fda0008703470 */
[----:B------:R-:W-:Y:S05]  /*0980*/  @P0 BRA `(.L_x_26) ;  /* 0x0000000800800947 */ /* 0x000fea0003800000 */
[----:B------:R-:W-:Y:S01]  /*0990*/  IMAD.U32 R23, RZ, RZ, UR4 ;  /* 0x00000004ff177e24 */ /* 0x000fe2000f8e00ff */
[----:B------:R-:W-:Y:S01]  /*09a0*/  BSSY.RECONVERGENT B0, `(.L_x_27) ;  /* 0x0000019000007945 */ /* 0x000fe20003800200 */
[----:B------:R-:W-:Y:S02]  /*09b0*/  IMAD.MOV.U32 R4, RZ, RZ, 0x208 ;  /* 0x00000208ff047424 */ /* 0x000fe400078e00ff */
[----:B------:R-:W-:Y:S02]  /*09c0*/  IMAD.U32 R25, RZ, RZ, UR4 ;  /* 0x00000004ff197e24 */ /* 0x000fe4000f8e00ff */
[----:B------:R-:W-:Y:S02]  /*09d0*/  IMAD R23, R23, R4, UR5 ;  /* 0x0000000517177e24 */ /* 0x000fe4000f8e0204 */
[----:B------:R-:W-:Y:S02]  /*09e0*/  IMAD.MOV.U32 R8, RZ, RZ, 0x1 ;  /* 0x00000001ff087424 */ /* 0x000fe400078e00ff */
[----:B------:R-:W-:Y:S01]  /*09f0*/  IMAD R25, R25, 0x8, R0 ;  /* 0x0000000819197824 */ /* 0x000fe200078e0200 */
[----:B------:R-:W1:Y:S04]  /*0a00*/  LDS.64 R28, [R23] ;  /* 0x00000000171c7984 */ /* 0x000e680000000a00 */
[----:B------:R-:W2:Y:S01]  /*0a10*/  LDS.64 R10, [R25] ;  /* 0x00000000190a7984 */ /* 0x000ea20000000a00 */
[----:B-1----:R-:W1:Y:S01]  /*0a20*/  MUFU.RCP64H R9, R29 ;  /* 0x0000001d00097308 */ /* 0x002e620000001800 */
[----:B--2---:R-:W-:Y:S01]  /*0a30*/  FSETP.GEU.AND P1, PT, |R11|, 6.5827683646048100446e-37, PT ;  /* 0x036000000b00780b */ /* 0x004fe20003f2e200 */
[----:B-1----:R-:W-:-:S08]  /*0a40*/  DFMA R12, -R28, R8, 1 ;  /* 0x3ff000001c0c742b */ /* 0x002fd00000000108 */
[----:B------:R-:W-:-:S08]  /*0a50*/  DFMA R12, R12, R12, R12 ;  /* 0x0000000c0c0c722b */ /* 0x000fd0000000000c */
[----:B------:R-:W-:-:S08]  /*0a60*/  DFMA R12, R8, R12, R8 ;  /* 0x0000000c080c722b */ /* 0x000fd00000000008 */
[----:B------:R-:W-:-:S08]  /*0a70*/  DFMA R8, -R28, R12, 1 ;  /* 0x3ff000001c08742b */ /* 0x000fd0000000010c */
[----:B------:R-:W-:-:S08]  /*0a80*/  DFMA R8, R12, R8, R12 ;  /* 0x000000080c08722b */ /* 0x000fd0000000000c */
[----:B------:R-:W-:-:S08]  /*0a90*/  DMUL R12, R10, R8 ;  /* 0x000000080a0c7228 */ /* 0x000fd00000000000 */
[----:B------:R-:W-:-:S08]  /*0aa0*/  DFMA R14, -R28, R12, R10 ;  /* 0x0000000c1c0e722b */ /* 0x000fd0000000010a */
[----:B------:R-:W-:-:S10]  /*0ab0*/  DFMA R8, R8, R14, R12 ;  /* 0x0000000e0808722b */ /* 0x000fd4000000000c */
[----:B------:R-:W-:-:S05]  /*0ac0*/  FFMA R4, RZ, R29, R9 ;  /* 0x0000001dff047223 */ /* 0x000fca0000000009 */
[----:B------:R-:W-:-:S13]  /*0ad0*/  FSETP.GT.AND P0, PT, |R4|, 1.469367938527859385e-39, PT ;  /* 0x001000000400780b */ /* 0x000fda0003f04200 */
[----:B------:R-:W-:Y:S05]  /*0ae0*/  @P0 BRA P1, `(.L_x_28) ;  /* 0x0000000000100947 */ /* 0x000fea0000800000 */
[----:B------:R-:W-:-:S07]  /*0af0*/  MOV R4, 0xb10 ;  /* 0x00000b1000047802 */ /* 0x000fce0000000f00 */
[----:B0-----:R-:W-:Y:S05]  /*0b00*/  CALL.REL.NOINC `($__internal_1_$__cuda_sm20_div_rn_f64_full) ;  /* 0x0000000c00c87944 */ /* 0x001fea0003c00000 */
[----:B------:R-:W-:Y:S01]  /*0b10*/  MOV R8, R16 ;  /* 0x0000001000087202 */ /* 0x000fe20000000f00 */
[----:B------:R-:W-:-:S07]  /*0b20*/  IMAD.MOV.U32 R9, RZ, RZ, R17 ;  /* 0x000000ffff097224 */ /* 0x000fce00078e0011 */
.L_x_28:
[----:B------:R-:W-:Y:S05]  /*0b30*/  BSYNC.RECONVERGENT B0 ;  /* 0x0000000000007941 */ /* 0x000fea0003800200 */
.L_x_27:
[----:B------:R-:W-:Y:S01]  /*0b40*/  IMAD.U32 R11, RZ, RZ, UR4 ;  /* 0x00000004ff0b7e24 */ /* 0x000fe2000f8e00ff */
[----:B------:R1:W-:Y:S01]  /*0b50*/  STS.64 [R25], R8 ;  /* 0x0000000819007388 */ /* 0x0003e20000000a00 */
[----:B------:R-:W-:Y:S05]  /*0b60*/  WARPSYNC.ALL ;  /* 0x0000000000007948 */ /* 0x000fea0003800000 */
[----:B------:R-:W-:Y:S01]  /*0b70*/  IMAD R4, R11, 0x40, R24 ;  /* 0x000000400b047824 */ /* 0x000fe200078e0218 */
[----:B------:R-:W-:-:S04]  /*0b80*/  UISETP.NE.AND UP0, UPT, UR4, 0x3f, UPT ;  /* 0x0000003f0400788c */ /* 0x000fc8000bf05270 */
[----:B------:R-:W-:-:S05]  /*0b90*/  LEA R11, R4, UR5, 0x3 ;  /* 0x00000005040b7c11 */ /* 0x000fca000f8e18ff */
[----:B------:R1:W-:Y:S01]  /*0ba0*/  STS.64 [R11], R8 ;  /* 0x000000080b007388 */ /* 0x0003e20000000a00 */
[----:B------:R-:W-:Y:S06]  /*0bb0*/  BAR.SYNC.DEFER_BLOCKING 0x0 ;  /* 0x0000000000007b1d */ /* 0x000fec0000010000 */
[----:B------:R-:W-:Y:S05]  /*0bc0*/  BRA.U !UP0, `(.L_x_26) ;  /* 0x0000000508f07547 */ /* 0x000fea000b800000 */
[----:B------:R-:W-:Y:S02]  /*0bd0*/  UISETP.GE.U32.AND UP1, UPT, UR12, 0x7, UPT ;  /* 0x000000070c00788c */ /* 0x000fe4000bf26070 */
[----:B------:R-:W-:Y:S01]  /*0be0*/  ULOP3.LUT UP0, URZ, UR13, 0x7, URZ, 0xc0, !UPT ;  /* 0x000000070dff7892 */ /* 0x000fe2000f80c0ff */
[----:B------:R-:W-:-:S06]  /*0bf0*/  UMOV UR6, UR4 ;  /* 0x0000000400067c82 */ /* 0x000fcc0008000000 */
[----:B------:R-:W-:Y:S05]  /*0c00*/  BRA.U !UP1, `(.L_x_29) ;  /* 0x0000000109d07547 */ /* 0x000fea000b800000 */
[----:B------:R-:W-:Y:S01]  /*0c10*/  ULOP3.LUT UR6, UR13, 0xfffffff8, URZ, 0xc0, !UPT ;  /* 0xfffffff80d067892 */ /* 0x000fe2000f8ec0ff */
[----:B------:R-:W-:Y:S02]  /*0c20*/  IMAD.U32 R4, RZ, RZ, UR4 ;  /* 0x00000004ff047e24 */ /* 0x000fe4000f8e00ff */
[----:B------:R-:W-:Y:S01]  /*0c30*/  VIADD R23, R23, 0x800 ;  /* 0x0000080017177836 */ /* 0x000fe20000000000 */
[----:B------:R-:W-:Y:S01]  /*0c40*/  UIADD3 UR7, UPT, UPT, -UR6, URZ, URZ ;  /* 0x000000ff06077290 */ /* 0x000fe2000fffe1ff */
[----:B------:R-:W-:Y:S02]  /*0c50*/  IMAD R4, R4, 0x8, R7 ;  /* 0x0000000804047824 */ /* 0x000fe400078e0207 */
[----:B------:R-:W-:-:S09]  /*0c60*/  UMOV UR6, UR4 ;  /* 0x0000000400067c82 */ /* 0x000fd20008000000 */
.L_x_30:
[----:B-1----:R-:W-:Y:S01]  /*0c70*/  LDS.64 R8, [R25] ;  /* 0x0000000019087984 */ /* 0x002fe20000000a00 */
[----:B------:R-:W-:Y:S02]  /*0c80*/  UIADD3 UR7, UPT, UPT, UR7, 0x8, URZ ;  /* 0x0000000807077890 */ /* 0x000fe4000fffe0ff */
[----:B------:R-:W-:Y:S01]  /*0c90*/  UIADD3 UR6, UPT, UPT, UR6, 0x8, URZ ;  /* 0x0000000806067890 */ /* 0x000fe2000fffe0ff */
[----:B------:R-:W-:Y:S01]  /*0ca0*/  LDS.64 R10, [R23+-0x600] ;  /* 0xfffa0000170a7984 */ /* 0x000fe20000000a00 */
[----:B------:R-:W-:-:S03]  /*0cb0*/  UISETP.NE.AND UP1, UPT, UR7, URZ, UPT ;  /* 0x000000ff0700728c */ /* 0x000fc6000bf25270 */
[----:B------:R-:W1:Y:S04]  /*0cc0*/  LDS.64 R12, [R4+-0x18] ;  /* 0xffffe800040c7984 */ /* 0x000e680000000a00 */
[----:B------:R-:W-:Y:S04]  /*0cd0*/  LDS.64 R14, [R4+-0x10] ;  /* 0xfffff000040e7984 */ /* 0x000fe80000000a00 */
[----:B------:R-:W-:Y:S01]  /*0ce0*/  LDS.64 R16, [R4+-0x8] ;  /* 0xfffff80004107984 */ /* 0x000fe20000000a00 */
[----:B-1----:R-:W-:-:S07]  /*0cf0*/  DFMA R8, -R8, R10, R12 ;  /* 0x0000000a0808722b */ /* 0x002fce000000010c */
[----:B------:R-:W-:Y:S04]  /*0d00*/  STS.64 [R4+-0x18], R8 ;  /* 0xffffe80804007388 */ /* 0x000fe80000000a00 */
[----:B------:R-:W-:Y:S04]  /*0d10*/  LDS.64 R10, [R25] ;  /* 0x00000000190a7984 */ /* 0x000fe80000000a00 */
[----:B------:R-:W1:Y:S02]  /*0d20*/  LDS.64 R12, [R23+-0x400] ;  /* 0xfffc0000170c7984 */ /* 0x000e640000000a00 */
[----:B-1----:R-:W-:-:S07]  /*0d30*/  DFMA R10, -R10, R12, R14 ;  /* 0x0000000c0a0a722b */ /* 0x002fce000000010e */
[----:B------:R-:W-:Y:S04]  /*0d40*/  STS.64 [R4+-0x10], R10 ;  /* 0xfffff00a04007388 */ /* 0x000fe80000000a00 */
[----:B------:R-:W-:Y:S04]  /*0d50*/  LDS.64 R12, [R25] ;  /* 0x00000000190c7984 */ /* 0x000fe80000000a00 */
[----:B------:R-:W1:Y:S02]  /*0d60*/  LDS.64 R14, [R23+-0x200] ;  /* 0xfffe0000170e7984 */ /* 0x000e640000000a00 */
[----:B-1----:R-:W-:-:S02]  /*0d70*/  DFMA R12, -R12, R14, R16 ;  /* 0x0000000e0c0c722b */ /* 0x002fc40000000110 */
[----:B------:R-:W-:Y:S05]  /*0d80*/  LDS.64 R16, [R4] ;  /* 0x0000000004107984 */ /* 0x000fea0000000a00 */
[----:B------:R-:W-:Y:S04]  /*0d90*/  STS.64 [R4+-0x8], R12 ;  /* 0xfffff80c04007388 */ /* 0x000fe80000000a00 */
[----:B------:R-:W-:Y:S04]  /*0da0*/  LDS.64 R8, [R25] ;  /* 0x0000000019087984 */ /* 0x000fe80000000a00 */
[----:B------:R-:W1:Y:S02]  /*0db0*/  LDS.64 R14, [R23] ;  /* 0x00000000170e7984 */ /* 0x000e640000000a00 */
[----:B-1----:R-:W-:-:S02]  /*0dc0*/  DFMA R8, -R8, R14, R16 ;  /* 0x0000000e0808722b */ /* 0x002fc40000000110 */
[----:B------:R-:W-:Y:S05]  /*0dd0*/  LDS.64 R16, [R4+0x8] ;  /* 0x0000080004107984 */ /* 0x000fea0000000a00 */
[----:B------:R-:W-:Y:S04]  /*0de0*/  STS.64 [R4], R8 ;  /* 0x0000000804007388 */ /* 0x000fe80000000a00 */
[----:B------:R-:W-:Y:S04]  /*0df0*/  LDS.64 R10, [R25] ;  /* 0x00000000190a7984 */ /* 0x000fe80000000a00 */
[----:B------:R-:W1:Y:S02]  /*0e00*/  LDS.64 R14, [R23+0x200] ;  /* 0x00020000170e7984 */ /* 0x000e640000000a00 */
[----:B-1----:R-:W-:-:S02]  /*0e10*/  DFMA R10, -R10, R14, R16 ;  /* 0x0000000e0a0a722b */ /* 0x002fc40000000110 */
[----:B------:R-:W-:Y:S05]  /*0e20*/  LDS.64 R16, [R4+0x10] ;  /* 0x0000100004107984 */ /* 0x000fea0000000a00 */
[----:B------:R-:W-:Y:S04]  /*0e30*/  STS.64 [R4+0x8], R10 ;  /* 0x0000080a04007388 */ /* 0x000fe80000000a00 */
        /* <DEDUP_REMOVED lines=11> */
[----:B------:R1:W2:Y:S02]  /*0ef0*/  LDS.64 R14, [R23+0x800] ;  /* 0x00080000170e7984 */ /* 0x0002a40000000a00 */
[----:B-1----:R-:W-:Y:S01]  /*0f00*/  VIADD R23, R23, 0x1000 ;  /* 0x0000100017177836 */ /* 0x002fe20000000000 */
[----:B--2---:R-:W-:-:S07]  /*0f10*/  DFMA R10, -R10, R14, R16 ;  /* 0x0000000e0a0a722b */ /* 0x004fce0000000110 */
[----:B------:R1:W-:Y:S02]  /*0f20*/  STS.64 [R4+0x20], R10 ;  /* 0x0000200a04007388 */ /* 0x0003e40000000a00 */
[----:B-1----:R-:W-:Y:S01]  /*0f30*/  VIADD R4, R4, 0x40 ;  /* 0x0000004004047836 */ /* 0x002fe20000000000 */
[----:B------:R-:W-:Y:S06]  /*0f40*/  BRA.U UP1, `(.L_x_30) ;  /* 0xfffffffd01487547 */ /* 0x000fec000b83ffff */
.L_x_29:
[----:B------:R-:W-:Y:S05]  /*0f50*/  BRA.U !UP0, `(.L_x_26) ;  /* 0x00000005080c7547 */ /* 0x000fea000b800000 */
[----:B------:R-:W-:-:S05]  /*0f60*/  IMAD.MOV R4, RZ, RZ, -R6 ;  /* 0x000000ffff047224 */ /* 0x000fca00078e0a06 */
[----:B------:R-:W-:-:S04]  /*0f70*/  PRMT R4, R4, 0x7710, RZ ;  /* 0x0000771004047816 */ /* 0x000fc800000000ff */
[----:B------:R-:W-:-:S13]  /*0f80*/  R2UR UR7, R4 ;  /* 0x00000000040772ca */ /* 0x000fda00000e0000 */
[----:B------:R-:W-:-:S04]  /*0f90*/  UIADD3 UR7, UPT, UPT, UR9, 0x1, UR7 ;  /* 0x0000000109077890 */ /* 0x000fc8000fffe007 */
[----:B------:R-:W-:-:S04]  /*0fa0*/  ULOP3.LUT UR7, UR7, 0x7, URZ, 0xc0, !UPT ;  /* 0x0000000707077892 */ /* 0x000fc8000f8ec0ff */
[----:B------:R-:W-:Y:S02]  /*0fb0*/  UIADD3 UR8, UPT, UPT, UR7, -0x1, URZ ;  /* 0xffffffff07087890 */ /* 0x000fe4000fffe0ff */
[----:B------:R-:W-:Y:S02]  /*0fc0*/  ULOP3.LUT UP1, URZ, UR7, 0x3, URZ, 0xc0, !UPT ;  /* 0x0000000307ff7892 */ /* 0x000fe4000f82c0ff */
[----:B------:R-:W-:-:S09]  /*0fd0*/  UISETP.GE.U32.AND UP0, UPT, UR8, 0x3, UPT ;  /* 0x000000030800788c */ /* 0x000fd2000bf06070 */
[----:B------:R-:W-:Y:S05]  /*0fe0*/  BRA.U !UP0, `(.L_x_31) ;  /* 0x0000000108647547 */ /* 0x000fea000b800000 */
[----:B------:R-:W-:Y:S02]  /*0ff0*/  ULEA UR7, UR6, UR4, 0x6 ;  /* 0x0000000406077291 */ /* 0x000fe4000f8e30ff */
[----:B-1----:R-:W-:Y:S01]  /*1000*/  IMAD.U32 R9, RZ, RZ, UR6 ;  /* 0x00000006ff097e24 */ /* 0x002fe2000f8e00ff */
[----:B------:R-:W-:Y:S02]  /*1010*/  UIADD3 UR6, UPT, UPT, UR6, 0x4, URZ ;  /* 0x0000000406067890 */ /* 0x000fe4000fffe0ff */
[----:B------:R-:W-:Y:S01]  /*1020*/  ULEA UR7, UR7, UR5, 0x3 ;  /* 0x0000000507077291 */ /* 0x000fe2000f8e18ff */
[----:B------:R-:W-:Y:S02]  /*1030*/  IMAD R4, R9, 0x8, R0 ;  /* 0x0000000809047824 */ /* 0x000fe400078e0200 */
[----:B------:R-:W-:Y:S04]  /*1040*/  LDS.64 R8, [R25] ;  /* 0x0000000019087984 */ /* 0x000fe80000000a00 */
[----:B------:R-:W-:Y:S04]  /*1050*/  LDS.64 R12, [R4+0x8] ;  /* 0x00000800040c7984 */ /* 0x000fe80000000a00 */
[----:B------:R-:W1:Y:S04]  /*1060*/  LDS.64 R10, [UR7+0x200] ;  /* 0x00020007ff0a7984 */ /* 0x000e680008000a00 */
[----:B------:R-:W-:Y:S04]  /*1070*/  LDS.64 R14, [R4+0x10] ;  /* 0x00001000040e7984 */ /* 0x000fe80000000a00 */
[----:B------:R-:W-:Y:S01]  /*1080*/  LDS.64 R16, [R4+0x18] ;  /* 0x0000180004107984 */ /* 0x000fe20000000a00 */
[----:B-1----:R-:W-:-:S07]  /*1090*/  DFMA R8, -R8, R10, R12 ;  /* 0x0000000a0808722b */ /* 0x002fce000000010c */
[----:B------:R-:W-:Y:S04]  /*10a0*/  STS.64 [R4+0x8], R8 ;  /* 0x0000080804007388 */ /* 0x000fe80000000a00 */
[----:B------:R-:W-:Y:S04]  /*10b0*/  LDS.64 R10, [R25] ;  /* 0x00000000190a7984 */ /* 0x000fe80000000a00 */
[----:B------:R-:W1:Y:S02]  /*10c0*/  LDS.64 R12, [UR7+0x400] ;  /* 0x00040007ff0c7984 */ /* 0x000e640008000a00 */
[----:B-1----:R-:W-:-:S07]  /*10d0*/  DFMA R10, -R10, R12, R14 ;  /* 0x0000000c0a0a722b */ /* 0x002fce000000010e */
[----:B------:R-:W-:Y:S04]  /*10e0*/  STS.64 [R4+0x10], R10 ;  /* 0x0000100a04007388 */ /* 0x000fe80000000a00 */
[----:B------:R-:W-:Y:S04]  /*10f0*/  LDS.64 R12, [R25] ;  /* 0x00000000190c7984 */ /* 0x000fe80000000a00 */
[----:B------:R-:W1:Y:S02]  /*1100*/  LDS.64 R14, [UR7+0x600] ;  /* 0x00060007ff0e7984 */ /* 0x000e640008000a00 */
[----:B-1----:R-:W-:-:S02]  /*1110*/  DFMA R12, -R12, R14, R16 ;  /* 0x0000000e0c0c722b */ /* 0x002fc40000000110 */
[----:B------:R-:W-:Y:S05]  /*1120*/  LDS.64 R16, [R4+0x20] ;  /* 0x0000200004107984 */ /* 0x000fea0000000a00 */
[----:B------:R-:W-:Y:S04]  /*1130*/  STS.64 [R4+0x18], R12 ;  /* 0x0000180c04007388 */ /* 0x000fe80000000a00 */
[----:B------:R-:W-:Y:S04]  /*1140*/  LDS.64 R8, [R25] ;  /* 0x0000000019087984 */ /* 0x000fe80000000a00 */
[----:B------:R-:W1:Y:S02]  /*1150*/  LDS.64 R14, [UR7+0x800] ;  /* 0x00080007ff0e7984 */ /* 0x000e640008000a00 */
[----:B-1----:R-:W-:-:S07]  /*1160*/  DFMA R8, -R8, R14, R16 ;  /* 0x0000000e0808722b */ /* 0x002fce0000000110 */
[----:B------:R2:W-:Y:S04]  /*1170*/  STS.64 [R4+0x20], R8 ;  /* 0x0000200804007388 */ /* 0x0005e80000000a00 */
.L_x_31:
[----:B------:R-:W-:Y:S05]  /*1180*/  BRA.U !UP1, `(.L_x_26) ;  /* 0x0000000109807547 */ /* 0x000fea000b800000 */
[----:B--2---:R-:W-:-:S05]  /*1190*/  IMAD.MOV R4, RZ, RZ, -R5 ;  /* 0x000000ffff047224 */ /* 0x004fca00078e0a05 */
[----:B------:R-:W-:-:S04]  /*11a0*/  PRMT R4, R4, 0x7710, RZ ;  /* 0x0000771004047816 */ /* 0x000fc800000000ff */
[----:B------:R-:W-:-:S04]  /*11b0*/  IADD3 R4, PT, PT, R4, UR9, RZ ;  /* 0x0000000904047c10 */ /* 0x000fc8000fffe0ff */
[C---:B------:R-:W-:Y:S02]  /*11c0*/  LOP3.LUT P0, RZ, R4.reuse, 0x3, RZ, 0xc0, !PT ;  /* 0x0000000304ff7812 */ /* 0x040fe4000780c0ff */
[----:B-1----:R-:W-:-:S04]  /*11d0*/  LOP3.LUT R8, R4, 0x1, RZ, 0xc0, !PT ;  /* 0x0000000104087812 */ /* 0x002fc800078ec0ff */
[----:B------:R-:W-:-:S07]  /*11e0*/  ISETP.NE.U32.AND P1, PT, R8, 0x1, PT ;  /* 0x000000010800780c */ /* 0x000fce0003f25070 */
[----:B------:R-:W-:Y:S06]  /*11f0*/  @!P0 BRA `(.L_x_32) ;  /* 0x00000000003c8947 */ /* 0x000fec0003800000 */
[----:B------:R-:W-:Y:S02]  /*1200*/  ULEA UR7, UR6, UR4, 0x6 ;  /* 0x0000000406077291 */ /* 0x000fe4000f8e30ff */
[----:B------:R-:W-:Y:S01]  /*1210*/  IMAD.U32 R17, RZ, RZ, UR6 ;  /* 0x00000006ff117e24 */ /* 0x000fe2000f8e00ff */
[----:B------:R-:W-:Y:S01]  /*1220*/  LDS.64 R8, [R25] ;  /* 0x0000000019087984 */ /* 0x000fe20000000a00 */
[----:B------:R-:W-:Y:S02]  /*1230*/  UIADD3 UR6, UPT, UPT, UR6, 0x2, URZ ;  /* 0x0000000206067890 */ /* 0x000fe4000fffe0ff */
[----:B------:R-:W-:Y:S01]  /*1240*/  ULEA UR7, UR7, UR5, 0x3 ;  /* 0x0000000507077291 */ /* 0x000fe2000f8e18ff */
[----:B------:R-:W-:-:S05]  /*1250*/  IMAD R17, R17, 0x8, R0 ;  /* 0x0000000811117824 */ /* 0x000fca00078e0200 */
[----:B------:R-:W-:Y:S04]  /*1260*/  LDS.64 R12, [R17+0x8] ;  /* 0x00000800110c7984 */ /* 0x000fe80000000a00 */
[----:B------:R-:W1:Y:S04]  /*1270*/  LDS.64 R10, [UR7+0x200] ;  /* 0x00020007ff0a7984 */ /* 0x000e680008000a00 */
[----:B------:R-:W-:Y:S01]  /*1280*/  LDS.64 R14, [R17+0x10] ;  /* 0x00001000110e7984 */ /* 0x000fe20000000a00 */
[----:B-1----:R-:W-:-:S07]  /*1290*/  DFMA R8, -R8, R10, R12 ;  /* 0x0000000a0808722b */ /* 0x002fce000000010c */
[----:B------:R-:W-:Y:S04]  /*12a0*/  STS.64 [R17+0x8], R8 ;  /* 0x0000080811007388 */ /* 0x000fe80000000a00 */
[----:B------:R-:W-:Y:S04]  /*12b0*/  LDS.64 R10, [R25] ;  /* 0x00000000190a7984 */ /* 0x000fe80000000a00 */
[----:B------:R-:W1:Y:S02]  /*12c0*/  LDS.64 R12, [UR7+0x400] ;  /* 0x00040007ff0c7984 */ /* 0x000e640008000a00 */
[----:B-1----:R-:W-:-:S07]  /*12d0*/  DFMA R10, -R10, R12, R14 ;  /* 0x0000000c0a0a722b */ /* 0x002fce000000010e */
[----:B------:R1:W-:Y:S04]  /*12e0*/  STS.64 [R17+0x10], R10 ;  /* 0x0000100a11007388 */ /* 0x0003e80000000a00 */
.L_x_32:
[----:B------:R-:W-:Y:S05]  /*12f0*/  @!P1 BRA `(.L_x_26) ;  /* 0x0000000000249947 */ /* 0x000fea0003800000 */
[----:B------:R-:W-:Y:S02]  /*1300*/  ULEA UR7, UR6, UR4, 0x6 ;  /* 0x0000000406077291 */ /* 0x000fe4000f8e30ff */
[----:B------:R-:W-:Y:S01]  /*1310*/  IMAD.U32 R15, RZ, RZ, UR6 ;  /* 0x00000006ff0f7e24 */ /* 0x000fe2000f8e00ff */
[----:B------:R-:W-:Y:S01]  /*1320*/  LDS.64 R8, [R25] ;  /* 0x0000000019087984 */ /* 0x000fe20000000a00 */
[----:B------:R-:W-:Y:S02]  /*1330*/  ULEA UR7, UR7, UR5, 0x3 ;  /* 0x0000000507077291 */ /* 0x000fe4000f8e18ff */
[----:B------:R-:W-:-:S05]  /*1340*/  IMAD R15, R15, 0x8, R0 ;  /* 0x000000080f0f7824 */ /* 0x000fca00078e0200 */
[----:B------:R-:W-:Y:S04]  /*1350*/  LDS.64 R12, [R15+0x8] ;  /* 0x000008000f0c7984 */ /* 0x000fe80000000a00 */
[----:B-1----:R-:W1:Y:S02]  /*1360*/  LDS.64 R10, [UR7+0x200] ;  /* 0x00020007ff0a7984 */ /* 0x002e640008000a00 */
[----:B-1----:R-:W-:-:S07]  /*1370*/  DFMA R8, -R8, R10, R12 ;  /* 0x0000000a0808722b */ /* 0x002fce000000010c */
[----:B------:R3:W-:Y:S04]  /*1380*/  STS.64 [R15+0x8], R8 ;  /* 0x000008080f007388 */ /* 0x0007e80000000a00 */
.L_x_26:
[----:B------:R-:W-:Y:S05]  /*1390*/  WARPSYNC.ALL ;  /* 0x0000000000007948 */ /* 0x000fea0003800000 */
[----:B------:R-:W-:Y:S01]  /*13a0*/  BAR.SYNC.DEFER_BLOCKING 0x0 ;  /* 0x0000000000007b1d */ /* 0x000fe20000010000 */
[----:B------:R-:W-:Y:S01]  /*13b0*/  UIADD3 UR4, UPT, UPT, UR4, 0x1, URZ ;  /* 0x0000000104047890 */ /* 0x000fe2000fffe0ff */
[----:B------:R-:W-:Y:S02]  /*13c0*/  VIADD R6, R6, 0x1 ;  /* 0x0000000106067836 */ /* 0x000fe40000000000 */
[----:B------:R-:W-:Y:S01]  /*13d0*/  VIADD R5, R5, 0x1 ;  /* 0x0000000105057836 */ /* 0x000fe20000000000 */
[----:B------:R-:W-:-:S09]  /*13e0*/  UISETP.NE.AND UP0, UPT, UR4, 0x40, UPT ;  /* 0x000000400400788c */ /* 0x000fd2000bf05270 */
[----:B------:R-:W-:Y:S05]  /*13f0*/  BRA.U UP0, `(.L_x_33) ;  /* 0xfffffff100dc7547 */ /* 0x000fea000b83ffff */
[----:B------:R-:W-:Y:S06]  /*1400*/  BAR.SYNC.DEFER_BLOCKING 0x0 ;  /* 0x0000000000007b1d */ /* 0x000fec0000010000 */
[----:B---3--:R-:W3:Y:S04]  /*1410*/  LDS.128 R12, [R0+0x1f0] ;  /* 0x0001f000000c7984 */ /* 0x008ee80000000c00 */
[----:B-1----:R-:W1:Y:S04]  /*1420*/  LDS.128 R16, [R0] ;  /* 0x0000000000107984 */ /* 0x002e680000000c00 */
[----:B------:R-:W4:Y:S04]  /*1430*/  LDS.128 R24, [R0+0x10] ;  /* 0x0000100000187984 */ /* 0x000f280000000c00 */
[----:B--2---:R-:W2:Y:S04]  /*1440*/  LDS.128 R4, [R0+0x20] ;  /* 0x0000200000047984 */ /* 0x004ea80000000c00 */
[----:B0-----:R-:W0:Y:S04]  /*1450*/  LDS.128 R20, [R0+0x30] ;  /* 0x0000300000147984 */ /* 0x001e280000000c00 */
[----:B------:R-:W5:Y:S04]  /*1460*/  LDS.128 R8, [R0+0x40] ;  /* 0x0000400000087984 */ /* 0x000f680000000c00 */
[----:B---3--:R-:W-:Y:S04]  /*1470*/  STG.E.64 desc[UR10][R2.64+0x1f0], R12 ;  /* 0x0001f00c02007986 */ /* 0x008fe8000c101b0a */
[----:B------:R-:W-:Y:S04]  /*1480*/  STG.E.64 desc[UR10][R2.64+0x1f8], R14 ;  /* 0x0001f80e02007986 */ /* 0x000fe8000c101b0a */
[----:B-1----:R-:W-:Y:S04]  /*1490*/  STG.E.64 desc[UR10][R2.64], R16 ;  /* 0x0000001002007986 */ /* 0x002fe8000c101b0a */
[----:B------:R-:W-:Y:S04]  /*14a0*/  STG.E.64 desc[UR10][R2.64+0x8], R18 ;  /* 0x0000081202007986 */ /* 0x000fe8000c101b0a */
[----:B------:R-:W1:Y:S04]  /*14b0*/  LDS.128 R16, [R0+0x50] ;  /* 0x0000500000107984 */ /* 0x000e680000000c00 */
[----:B------:R-:W3:Y:S04]  /*14c0*/  LDS.128 R12, [R0+0x60] ;  /* 0x00006000000c7984 */ /* 0x000ee80000000c00 */
[----:B----4-:R-:W-:Y:S04]  /*14d0*/  STG.E.64 desc[UR10][R2.64+0x10], R24 ;  /* 0x0000101802007986 */ /* 0x010fe8000c101b0a */
[----:B------:R-:W-:Y:S04]  /*14e0*/  STG.E.64 desc[UR10][R2.64+0x18], R26 ;  /* 0x0000181a02007986 */ /* 0x000fe8000c101b0a */
[----:B--2---:R-:W-:Y:S04]  /*14f0*/  STG.E.64 desc[UR10][R2.64+0x20], R4 ;  /* 0x0000200402007986 */ /* 0x004fe8000c101b0a */
[----:B------:R-:W-:Y:S04]  /*1500*/  STG.E.64 desc[UR10][R2.64+0x28], R6 ;  /* 0x0000280602007986 */ /* 0x000fe8000c101b0a */
[----:B0-----:R-:W-:Y:S04]  /*1510*/  STG.E.64 desc[UR10][R2.64+0x30], R20 ;  /* 0x0000301402007986 */ /* 0x001fe8000c101b0a */
[----:B------:R-:W-:Y:S04]  /*1520*/  STG.E.64 desc[UR10][R2.64+0x38], R22 ;  /* 0x0000381602007986 */ /* 0x000fe8000c101b0a */
[----:B-----5:R-:W-:Y:S04]  /*1530*/  STG.E.64 desc[UR10][R2.64+0x40], R8 ;  /* 0x0000400802007986 */ /* 0x020fe8000c101b0a */
[----:B------:R-:W-:Y:S04]  /*1540*/  STG.E.64 desc[UR10][R2.64+0x48], R10 ;  /* 0x0000480a02007986 */ /* 0x000fe8000c101b0a */
[----:B-1----:R-:W-:Y:S04]  /*1550*/  STG.E.64 desc[UR10][R2.64+0x50], R16 ;  /* 0x0000501002007986 */ /* 0x002fe8000c101b0a */
[----:B------:R-:W-:Y:S04]  /*1560*/  STG.E.64 desc[UR10][R2.64+0x58], R18 ;  /* 0x0000581202007986 */ /* 0x000fe8000c101b0a */
[----:B---3--:R-:W-:Y:S04]  /*1570*/  STG.E.64 desc[UR10][R2.64+0x60], R12 ;  /* 0x0000600c02007986 */ /* 0x008fe8000c101b0a */
[----:B------:R-:W-:Y:S04]  /*1580*/  STG.E.64 desc[UR10][R2.64+0x68], R14 ;  /* 0x0000680e02007986 */ /* 0x000fe8000c101b0a */
[----:B------:R-:W0:Y:S04]  /*1590*/  LDS.128 R24, [R0+0x70] ;  /* 0x0000700000187984 */ /* 0x000e280000000c00 */
[----:B------:R-:W1:Y:S04]  /*15a0*/  LDS.128 R4, [R0+0x80] ;  /* 0x0000800000047984 */ /* 0x000e680000000c00 */
[----:B------:R-:W2:Y:S04]  /*15b0*/  LDS.128 R20, [R0+0x90] ;  /* 0x0000900000147984 */ /* 0x000ea80000000c00 */
[----:B------:R-:W3:Y:S04]  /*15c0*/  LDS.128 R8, [R0+0xa0] ;  /* 0x0000a00000087984 */ /* 0x000ee80000000c00 */
[----:B------:R-:W4:Y:S04]  /*15d0*/  LDS.128 R16, [R0+0xb0] ;  /* 0x0000b00000107984 */ /* 0x000f280000000c00 */
[----:B------:R-:W5:Y:S04]  /*15e0*/  LDS.128 R12, [R0+0xc0] ;  /* 0x0000c000000c7984 */ /* 0x000f680000000c00 */
[----:B0-----:R-:W-:Y:S04]  /*15f0*/  STG.E.64 desc[UR10][R2.64+0x70], R24 ;  /* 0x0000701802007986 */ /* 0x001fe8000c101b0a */
[----:B------:R-:W-:Y:S04]  /*1600*/  STG.E.64 desc[UR10][R2.64+0x78], R26 ;  /* 0x0000781a02007986 */ /* 0x000fe8000c101b0a */
[----:B-1----:R-:W-:Y:S04]  /*1610*/  STG.E.64 desc[UR10][R2.64+0x80], R4 ;  /* 0x0000800402007986 */ /* 0x002fe8000c101b0a */
[----:B------:R-:W-:Y:S04]  /*1620*/  STG.E.64 desc[UR10][R2.64+0x88], R6 ;  /* 0x0000880602007986 */ /* 0x000fe8000c101b0a */
[----:B--2---:R-:W-:Y:S04]  /*1630*/  STG.E.64 desc[UR10][R2.64+0x90], R20 ;  /* 0x0000901402007986 */ /* 0x004fe8000c101b0a */
[----:B------:R-:W-:Y:S04]  /*1640*/  STG.E.64 desc[UR10][R2.64+0x98], R22 ;  /* 0x0000981602007986 */ /* 0x000fe8000c101b0a */
[----:B---3--:R-:W-:Y:S04]  /*1650*/  STG.E.64 desc[UR10][R2.64+0xa0], R8 ;  /* 0x0000a00802007986 */ /* 0x008fe8000c101b0a */
[----:B------:R-:W-:Y:S04]  /*1660*/  STG.E.64 desc[UR10][R2.64+0xa8], R10 ;  /* 0x0000a80a02007986 */ /* 0x000fe8000c101b0a */
[----:B----4-:R-:W-:Y:S04]  /*1670*/  STG.E.64 desc[UR10][R2.64+0xb0], R16 ;  /* 0x0000b01002007986 */ /* 0x010fe8000c101b0a */
[----:B------:R-:W-:Y:S04]  /*1680*/  STG.E.64 desc[UR10][R2.64+0xb8], R18 ;  /* 0x0000b81202007986 */ /* 0x000fe8000c101b0a */
[----:B-----5:R-:W-:Y:S04]  /*1690*/  STG.E.64 desc[UR10][R2.64+0xc0], R12 ;  /* 0x0000c00c02007986 */ /* 0x020fe8000c101b0a */
        /* <DEDUP_REMOVED lines=54> */
[----:B------:R-:W-:Y:S01]  /*1a00*/  STG.E.64 desc[UR10][R2.64+0x1e8], R26 ;  /* 0x0001e81a02007986 */ /* 0x000fe2000c101b0a */
[----:B------:R-:W-:Y:S06]  /*1a10*/  BAR.SYNC.DEFER_BLOCKING 0x0 ;  /* 0x0000000000007b1d */ /* 0x000fec0000010000 */
[----:B------:R-:W-:Y:S05]  /*1a20*/  EXIT ;  /* 0x000000000000794d */ /* 0x000fea0003800000 */
        .weak           $__internal_1_$__cuda_sm20_div_rn_f64_full
        .type           $__internal_1_$__cuda_sm20_div_rn_f64_full,@function
        .size           $__internal_1_$__cuda_sm20_div_rn_f64_full,($__internal_2_$__cuda_sm20_dsqrt_rn_f64_mediumpath_v1 - $__internal_1_$__cuda_sm20_div_rn_f64_full)
$__internal_1_$__cuda_sm20_div_rn_f64_full:
[----:B------:R-:W-:Y:S01]  /*1a30*/  IMAD.MOV.U32 R9, RZ, RZ, R11 ;  /* 0x000000ffff097224 */ /* 0x000fe200078e000b */
[C---:B------:R-:W-:Y:S01]  /*1a40*/  FSETP.GEU.AND P0, PT, |R29|.reuse, 1.469367938527859385e-39, PT ;  /* 0x001000001d00780b */ /* 0x040fe20003f0e200 */
[----:B------:R-:W-:Y:S01]  /*1a50*/  IMAD.MOV.U32 R8, RZ, RZ, R10 ;  /* 0x000000ffff087224 */ /* 0x000fe200078e000a */
[----:B------:R-:W-:Y:S01]  /*1a60*/  LOP3.LUT R10, R29, 0x800fffff, RZ, 0xc0, !PT ;  /* 0x800fffff1d0a7812 */ /* 0x000fe200078ec0ff */
[--C-:B------:R-:W-:Y:S01]  /*1a70*/  IMAD.MOV.U32 R12, RZ, RZ, R28.reuse ;  /* 0x000000ffff0c7224 */ /* 0x100fe200078e001c */
[C---:B------:R-:W-:Y:S01]  /*1a80*/  FSETP.GEU.AND P2, PT, |R9|.reuse, 1.469367938527859385e-39, PT ;  /* 0x001000000900780b */ /* 0x040fe20003f4e200 */
[----:B------:R-:W-:Y:S01]  /*1a90*/  IMAD.MOV.U32 R13, RZ, RZ, R29 ;  /* 0x000000ffff0d7224 */ /* 0x000fe200078e001d */
[----:B------:R-:W-:Y:S01]  /*1aa0*/  LOP3.LUT R11, R10, 0x3ff00000, RZ, 0xfc, !PT ;  /* 0x3ff000000a0b7812 */ /* 0x000fe200078efcff */
[----:B------:R-:W-:Y:S01]  /*1ab0*/  IMAD.MOV.U32 R10, RZ, RZ, R28 ;  /* 0x000000ffff0a7224 */ /* 0x000fe200078e001c */
[----:B------:R-:W-:Y:S01]  /*1ac0*/  LOP3.LUT R26, R9, 0x7ff00000, RZ, 0xc0, !PT ;  /* 0x7ff00000091a7812 */ /* 0x000fe200078ec0ff */
[----:B------:R-:W-:Y:S01]  /*1ad0*/  IMAD.MOV.U32 R14, RZ, RZ, R8 ;  /* 0x000000ffff0e7224 */ /* 0x000fe200078e0008 */
[----:B------:R-:W-:Y:S01]  /*1ae0*/  LOP3.LUT R28, R29, 0x7ff00000, RZ, 0xc0, !PT ;  /* 0x7ff000001d1c7812 */ /* 0x000fe200078ec0ff */
[----:B------:R-:W-:Y:S01]  /*1af0*/  IMAD.MOV.U32 R16, RZ, RZ, 0x1 ;  /* 0x00000001ff107424 */ /* 0x000fe200078e00ff */
[----:B------:R-:W-:Y:S01]  /*1b00*/  MOV R27, 0x1ca00000 ;  /* 0x1ca00000001b7802 */ /* 0x000fe20000000f00 */
[----:B------:R-:W-:Y:S01]  /*1b10*/  @!P0 DMUL R10, R12, 8.98846567431157953865e+307 ;  /* 0x7fe000000c0a8828 */ /* 0x000fe20000000000 */
[C---:B------:R-:W-:Y:S01]  /*1b20*/  ISETP.GE.U32.AND P1, PT, R26.reuse, R28, PT ;  /* 0x0000001c1a00720c */ /* 0x040fe20003f26070 */
[----:B------:R-:W-:Y:S02]  /*1b30*/  BSSY.RECONVERGENT B1, `(.L_x_34) ;  /* 0x000004b000017945 */ /* 0x000fe40003800200 */
[----:B------:R-:W-:Y:S01]  /*1b40*/  @!P2 LOP3.LUT R15, R13, 0x7ff00000, RZ, 0xc0, !PT ;  /* 0x7ff000000d0fa812 */ /* 0x000fe200078ec0ff */
[----:B------:R-:W-:Y:S01]  /*1b50*/  @!P2 IMAD.MOV.U32 R18, RZ, RZ, RZ ;  /* 0x000000ffff12a224 */ /* 0x000fe200078e00ff */
[----:B------:R-:W0:Y:S02]  /*1b60*/  MUFU.RCP64H R17, R11 ;  /* 0x0000000b00117308 */ /* 0x000e240000001800 */
[----:B------:R-:W-:-:S02]  /*1b70*/  @!P2 ISETP.GE.U32.AND P3, PT, R26, R15, PT ;  /* 0x0000000f1a00a20c */ /* 0x000fc40003f66070 */
[C---:B------:R-:W-:Y:S02]  /*1b80*/  SEL R15, R27.reuse, 0x63400000, !P1 ;  /* 0x634000001b0f7807 */ /* 0x040fe40004800000 */
[----:B------:R-:W-:Y:S02]  /*1b90*/  @!P2 SEL R19, R27, 0x63400000, !P3 ;  /* 0x634000001b13a807 */ /* 0x000fe40005800000 */
[--C-:B------:R-:W-:Y:S02]  /*1ba0*/  LOP3.LUT R15, R15, 0x800fffff, R9.reuse, 0xf8, !PT ;  /* 0x800fffff0f0f7812 */ /* 0x100fe400078ef809 */
[----:B------:R-:W-:Y:S02]  /*1bb0*/  @!P2 LOP3.LUT R19, R19, 0x80000000, R9, 0xf8, !PT ;  /* 0x800000001313a812 */ /* 0x000fe400078ef809 */
[----:B------:R-:W-:Y:S02]  /*1bc0*/  @!P0 LOP3.LUT R28, R11, 0x7ff00000, RZ, 0xc0, !PT ;  /* 0x7ff000000b1c8812 */ /* 0x000fe400078ec0ff */
        /* <DEDUP_REMOVED lines=35> */
[----:B------:R-:W-:Y:S01]  /*1e00*/  MOV R8, RZ ;  /* 0x000000ff00087202 */ /* 0x000fe20000000f00 */
[----:B------:R-:W-:-:S05]  /*1e10*/  DMUL.RP R10, R20, R10 ;  /* 0x0000000a140a7228 */ /* 0x000fca0000008000 */
[----:B------:R-:W-:-:S05]  /*1e20*/  DFMA R8, R16, -R8, R20 ;  /* 0x800000081008722b */ /* 0x000fca0000000014 */
[----:B------:R-:W-:Y:S02]  /*1e30*/  LOP3.LUT R13, R11, R13, RZ, 0x3c, !PT ;  /* 0x0000000d0b0d7212 */ /* 0x000fe400078e3cff */
[----:B------:R-:W-:-:S04]  /*1e40*/  IADD3 R8, PT, PT, -R18, -0x43300000, RZ ;  /* 0xbcd0000012087810 */ /* 0x000fc80007ffe1ff */
[----:B------:R-:W-:-:S04]  /*1e50*/  FSETP.NEU.AND P0, PT, |R9|, R8, PT ;  /* 0x000000080900720b */ /* 0x000fc80003f0d200 */
[----:B------:R-:W-:Y:S02]  /*1e60*/  FSEL R16, R10, R16, !P0 ;  /* 0x000000100a107208 */ /* 0x000fe40004000000 */
[----:B------:R-:W-:Y:S01]  /*1e70*/  FSEL R17, R13, R17, !P0 ;  /* 0x000000110d117208 */ /* 0x000fe20004000000 */
[----:B------:R-:W-:Y:S06]  /*1e80*/  BRA `(.L_x_36) ;  /* 0x0000000000547947 */ /* 0x000fec0003800000 */
.L_x_35:
        /* <DEDUP_REMOVED lines=16> */
.L_x_38:
[----:B------:R-:W-:Y:S01]  /*1f90*/  LOP3.LUT R17, R13, 0x80000, RZ, 0xfc, !PT ;  /* 0x000800000d117812 */ /* 0x000fe200078efcff */
[----:B------:R-:W-:Y:S01]  /*1fa0*/  IMAD.MOV.U32 R16, RZ, RZ, R12 ;  /* 0x000000ffff107224 */ /* 0x000fe200078e000c */
[----:B------:R-:W-:Y:S06]  /*1fb0*/  BRA `(.L_x_36) ;  /* 0x0000000000087947 */ /* 0x000fec0003800000 */
.L_x_37:
[----:B------:R-:W-:Y:S01]  /*1fc0*/  LOP3.LUT R17, R9, 0x80000, RZ, 0xfc, !PT ;  /* 0x0008000009117812 */ /* 0x000fe200078efcff */
[----:B------:R-:W-:-:S07]  /*1fd0*/  IMAD.MOV.U32 R16, RZ, RZ, R8 ;  /* 0x000000ffff107224 */ /* 0x000fce00078e0008 */
.L_x_36:
[----:B------:R-:W-:Y:S05]  /*1fe0*/  BSYNC.RECONVERGENT B1 ;  /* 0x0000000000017941 */ /* 0x000fea0003800200 */
.L_x_34:
[----:B------:R-:W-:Y:S02]  /*1ff0*/  IMAD.MOV.U32 R8, RZ, RZ, R4 ;  /* 0x000000ffff087224 */ /* 0x000fe400078e0004 */
[----:B------:R-:W-:-:S04]  /*2000*/  IMAD.MOV.U32 R9, RZ, RZ, 0x0 ;  /* 0x00000000ff097424 */ /* 0x000fc800078e00ff */
[----:B------:R-:W-:Y:S05]  /*2010*/  RET.REL.NODEC R8 `(_Z5POTF2Pdi) ;  /* 0xffffffdc08f87950 */ /* 0x000fea0003c3ffff */
        .weak           $__internal_2_$__cuda_sm20_dsqrt_rn_f64_mediumpath_v1
        .type           $__internal_2_$__cuda_sm20_dsqrt_rn_f64_mediumpath_v1,@function
        .size           $__internal_2_$__cuda_sm20_dsqrt_rn_f64_mediumpath_v1,(.L_x_46 - $__internal_2_$__cuda_sm20_dsqrt_rn_f64_mediumpath_v1)
$__internal_2_$__cuda_sm20_dsqrt_rn_f64_mediumpath_v1:
[----:B------:R-:W-:Y:S01]  /*2020*/  ISETP.GE.U32.AND P0, PT, R14, -0x3400000, PT ;  /* 0xfcc000000e00780c */ /* 0x000fe20003f06070 */
[----:B------:R-:W-:Y:S01]  /*2030*/  BSSY.RECONVERGENT B2, `(.L_x_39) ;  /* 0x0000024000027945 */ /* 0x000fe20003800200 */
[----:B------:R-:W-:-:S11]  /*2040*/  IMAD.MOV.U32 R16, RZ, RZ, R18 ;  /* 0x000000ffff107224 */ /* 0x000fd600078e0012 */
[----:B------:R-:W-:Y:S05]  /*2050*/  @!P0 BRA `(.L_x_40) ;  /* 0x0000000000208947 */ /* 0x000fea0003800000 */
[----:B------:R-:W-:-:S10]  /*2060*/  DFMA.RM R8, R8, R16, R10 ;  /* 0x000000100808722b */ /* 0x000fd4000000400a */
[----:B------:R-:W-:-:S05]  /*2070*/  IADD3 R10, P0, PT, R8, 0x1, RZ ;  /* 0x00000001080a7810 */ /* 0x000fca0007f1e0ff */
[----:B------:R-:W-:-:S06]  /*2080*/  IMAD.X R11, RZ, RZ, R9, P0 ;  /* 0x000000ffff0b7224 */ /* 0x000fcc00000e0609 */
[----:B------:R-:W-:-:S08]  /*2090*/  DFMA.RP R12, -R8, R10, R12 ;  /* 0x0000000a080c722b */ /* 0x000fd0000000810c */
[----:B------:R-:W-:-:S06]  /*20a0*/  DSETP.GT.AND P0, PT, R12, RZ, PT ;  /* 0x000000ff0c00722a */ /* 0x000fcc0003f04000 */
[----:B------:R-:W-:Y:S02]  /*20b0*/  FSEL R8, R10, R8, P0 ;  /* 0x000000080a087208 */ /* 0x000fe40000000000 */
[----:B------:R-:W-:Y:S01]  /*20c0*/  FSEL R9, R11, R9, P0 ;  /* 0x000000090b097208 */ /* 0x000fe20000000000 */
[----:B------:R-:W-:Y:S06]  /*20d0*/  BRA `(.L_x_41) ;  /* 0x0000000000647947 */ /* 0x000fec0003800000 */
.L_x_40:
[----:B------:R-:W-:-:S14]  /*20e0*/  DSETP.NE.AND P0, PT, R12, RZ, PT ;  /* 0x000000ff0c00722a */ /* 0x000fdc0003f05000 */
[----:B------:R-:W-:Y:S05]  /*20f0*/  @!P0 BRA `(.L_x_42) ;  /* 0x0000000000588947 */ /* 0x000fea0003800000 */
[----:B------:R-:W-:-:S13]  /*2100*/  ISETP.GE.AND P0, PT, R13, RZ, PT ;  /* 0x000000ff0d00720c */ /* 0x000fda0003f06270 */
[----:B------:R-:W-:Y:S01]  /*2110*/  @!P0 MOV R8, 0x0 ;  /* 0x0000000000088802 */ /* 0x000fe20000000f00 */
[----:B------:R-:W-:Y:S01]  /*2120*/  @!P0 IMAD.MOV.U32 R9, RZ, RZ, -0x80000 ;  /* 0xfff80000ff098424 */ /* 0x000fe200078e00ff */
[----:B------:R-:W-:Y:S06]  /*2130*/  @!P0 BRA `(.L_x_41) ;  /* 0x00000000004c8947 */ /* 0x000fec0003800000 */
[----:B------:R-:W-:-:S13]  /*2140*/  ISETP.GT.AND P0, PT, R13, 0x7fefffff, PT ;  /* 0x7fefffff0d00780c */ /* 0x000fda0003f04270 */
[----:B------:R-:W-:Y:S05]  /*2150*/  @P0 BRA `(.L_x_42) ;  /* 0x0000000000400947 */ /* 0x000fea0003800000 */
[----:B------:R-:W-:Y:S01]  /*2160*/  DMUL R12, R12, 8.11296384146066816958e+31 ;  /* 0x469000000c0c7828 */ /* 0x000fe20000000000 */
[----:B------:R-:W-:Y:S02]  /*2170*/  IMAD.MOV.U32 R8, RZ, RZ, RZ ;  /* 0x000000ffff087224 */ /* 0x000fe400078e00ff */
[----:B------:R-:W-:Y:S02]  /*2180*/  IMAD.MOV.U32 R14, RZ, RZ, 0x0 ;  /* 0x00000000ff0e7424 */ /* 0x000fe400078e00ff */
[----:B------:R-:W-:Y:S01]  /*2190*/  IMAD.MOV.U32 R15, RZ, RZ, 0x3fd80000 ;  /* 0x3fd80000ff0f7424 */ /* 0x000fe200078e00ff */
[----:B------:R-:W0:Y:S02]  /*21a0*/  MUFU.RSQ64H R9, R13 ;  /* 0x0000000d00097308 */ /* 0x000e240000001c00 */
[----:B0-----:R-:W-:-:S08]  /*21b0*/  DMUL R10, R8, R8 ;  /* 0x00000008080a7228 */ /* 0x001fd00000000000 */
[----:B------:R-:W-:-:S08]  /*21c0*/  DFMA R10, R12, -R10, 1 ;  /* 0x3ff000000c0a742b */ /* 0x000fd0000000080a */
[----:B------:R-:W-:Y:S02]  /*21d0*/  DFMA R14, R10, R14, 0.5 ;  /* 0x3fe000000a0e742b */ /* 0x000fe4000000000e */
[----:B------:R-:W-:-:S08]  /*21e0*/  DMUL R10, R8, R10 ;  /* 0x0000000a080a7228 */ /* 0x000fd00000000000 */
[----:B------:R-:W-:-:S08]  /*21f0*/  DFMA R10, R14, R10, R8 ;  /* 0x0000000a0e0a722b */ /* 0x000fd00000000008 */
[----:B------:R-:W-:Y:S02]  /*2200*/  DMUL R8, R12, R10 ;  /* 0x0000000a0c087228 */ /* 0x000fe40000000000 */
[----:B------:R-:W-:-:S06]  /*2210*/  VIADD R11, R11, 0xfff00000 ;  /* 0xfff000000b0b7836 */ /* 0x000fcc0000000000 */
[----:B------:R-:W-:-:S08]  /*2220*/  DFMA R14, R8, -R8, R12 ;  /* 0x80000008080e722b */ /* 0x000fd0000000000c */
[----:B------:R-:W-:-:S10]  /*2230*/  DFMA R8, R10, R14, R8 ;  /* 0x0000000e0a08722b */ /* 0x000fd40000000008 */
[----:B------:R-:W-:Y:S01]  /*2240*/  VIADD R9, R9, 0xfcb00000 ;  /* 0xfcb0000009097836 */ /* 0x000fe20000000000 */
[----:B------:R-:W-:Y:S06]  /*2250*/  BRA `(.L_x_41) ;  /* 0x0000000000047947 */ /* 0x000fec0003800000 */
.L_x_42:
[----:B------:R-:W-:-:S11]  /*2260*/  DADD R8, R12, R12 ;  /* 0x000000000c087229 */ /* 0x000fd6000000000c */
.L_x_41:
[----:B------:R-:W-:Y:S05]  /*2270*/  BSYNC.RECONVERGENT B2 ;  /* 0x0000000000027941 */ /* 0x000fea0003800200 */
.L_x_39:
[----:B------:R-:W-:Y:S02]  /*2280*/  IMAD.MOV.U32 R20, RZ, RZ, R8 ;  /* 0x000000ffff147224 */ /* 0x000fe400078e0008 */
[----:B------:R-:W-:Y:S02]  /*2290*/  IMAD.MOV.U32 R21, RZ, RZ, R9 ;  /* 0x000000ffff157224 */ /* 0x000fe400078e0009 */
[----:B------:R-:W-:Y:S02]  /*22a0*/  IMAD.MOV.U32 R8, RZ, RZ, R4 ;  /* 0x000000ffff087224 */ /* 0x000fe400078e0004 */
[----:B------:R-:W-:-:S04]  /*22b0*/  IMAD.MOV.U32 R9, RZ, RZ, 0x0 ;  /* 0x00000000ff097424 */ /* 0x000fc800078e00ff */
[----:B------:R-:W-:Y:S05]  /*22c0*/  RET.REL.NODEC R8 `(_Z5POTF2Pdi) ;  /* 0xffffffdc084c7950 */ /* 0x000fea0003c3ffff */
.L_x_43:
        /* <DEDUP_REMOVED lines=11> */
.L_x_46:


//--------------------- .nv.shared.reserved.0     --------------------------
	.section	.nv.shared.reserved.0,"aw",@nobits
	.weak		__nv_reservedSMEM_offset_0_alias
	.size		__nv_reservedSMEM_offset_0_alias, 0, 64
	.other		__nv_reservedSMEM_offset_0_alias,@"STO_CUDA_RESERVED_SHARED STV_DEFAULT"
__nv_reservedSMEM_offset_0_alias:
	.zero		0
	.zero		64


//--------------------- .nv.shared._Z4TRSMPdi     --------------------------
	.section	.nv.shared._Z4TRSMPdi,"aw",@nobits
	.sectionflags	@""
	.align	8
.nv.shared._Z4TRSMPdi:
	.zero		33792


//--------------------- .nv.shared._Z5POTF2Pdi    --------------------------
	.section	.nv.shared._Z5POTF2Pdi,"aw",@nobits
	.sectionflags	@""
	.align	8
.nv.shared._Z5POTF2Pdi:
	.zero		33792


//--------------------- .nv.constant0._Z4RKSYPdi  --------------------------
	.section	.nv.constant0._Z4RKSYPdi,"a",@progbits
	.sectionflags	@""
	.align	4
.nv.constant0._Z4RKSYPdi:
	.zero		908


//--------------------- .nv.constant0._Z4TRSMPdi  --------------------------
	.section	.nv.constant0._Z4TRSMPdi,"a",@progbits
	.sectionflags	@""
	.align	4
.nv.constant0._Z4TRSMPdi:
	.zero		908


//--------------------- .nv.constant0._Z5POTF2Pdi --------------------------
	.section	.nv.constant0._Z5POTF2Pdi,"a",@progbits
	.sectionflags	@""
	.align	4
.nv.constant0._Z5POTF2Pdi:
	.zero		908


//--------------------- SYMBOLS --------------------------

	.type		.nv.reservedSmem.offset0,@object
	.size		.nv.reservedSmem.offset0,0x4
	.type		.nv.reservedSmem.cap,@object
	.size		.nv.reservedSmem.cap,0x4
